	.target	sm_100a

	.elftype	@"ET_EXEC"


//--------------------- .note.nv.tkinfo           --------------------------
	.section	.note.nv.tkinfo,"",@"SHT_NOTE"
	.sectionflags	@"SHF_NOTE_NV_TKINFO"
	.tkinfo
        /*0018*/ 	.word	0x00000081
        /*0030*/ 	.string	""
        /*0030*/ 	.string	"ptxas-blackwell"
        /*0030*/ 	.string	"Cuda compilation tools, release 12.9, V12.9.86"
        /*0030*/ 	.string	"Build cuda_12.9.r12.9/compiler.36037853_0"
        /*0030*/ 	.string	"-v  -suppress-debug-info  -lineinfo  -arch sm_100a "



//--------------------- .note.nv.cuver            --------------------------
	.section	.note.nv.cuver,"",@"SHT_NOTE"
	.sectionflags	@"SHF_NOTE_NV_CUVER"
        /*0018*/ 	.short	0x0001
        /*001a*/ 	.short	0x0064
        /*001c*/ 	.short	0x0001
        /*001e*/ 	.short	0x0000
        /*0020*/ 	.short	0x0001
        /*0022*/ 	.short	0x0000


//--------------------- .nv.info                  --------------------------
	.section	.nv.info,"",@"SHT_CUDA_INFO"
	.align	4


	//----- nvinfo : EIATTR_REGCOUNT
	.align		4
        /*0000*/ 	.byte	0x04, 0x2f
        /*0002*/ 	.short	(.L_4 - .L_3)
	.align		4
.L_3:
        /*0004*/ 	.word	index@(gluon_tcgen05)
        /*0008*/ 	.word	0x00000088


	//----- nvinfo : EIATTR_FRAME_SIZE
	.align		4
.L_4:
        /*000c*/ 	.byte	0x04, 0x11
        /*000e*/ 	.short	(.L_6 - .L_5)
	.align		4
.L_5:
        /*0010*/ 	.word	index@($__internal_2_$__cuda_sm10x_tcgen05_guardrail_trap_unallocated_columns_being_dealloced)
        /*0014*/ 	.word	0x00000000


	//----- nvinfo : EIATTR_FRAME_SIZE
	.align		4
.L_6:
        /*0018*/ 	.byte	0x04, 0x11
        /*001a*/ 	.short	(.L_8 - .L_7)
	.align		4
.L_7:
        /*001c*/ 	.word	index@($__internal_1_$__cuda_sm10x_tcgen05_guardrail_trap_phase_invalid_during_alloc)
        /*0020*/ 	.word	0x00000000


	//----- nvinfo : EIATTR_FRAME_SIZE
	.align		4
.L_8:
        /*0024*/ 	.byte	0x04, 0x11
        /*0026*/ 	.short	(.L_10 - .L_9)
	.align		4
.L_9:
        /*0028*/ 	.word	index@($__internal_0_$__cuda_sm10x_tcgen05_guardrail_trap_col_being_dealloced_not_returned_by_alloc)
        /*002c*/ 	.word	0x00000000


	//----- nvinfo : EIATTR_FRAME_SIZE
	.align		4
.L_10:
        /*0030*/ 	.byte	0x04, 0x11
        /*0032*/ 	.short	(.L_12 - .L_11)
	.align		4
.L_11:
        /*0034*/ 	.word	index@(gluon_tcgen05)
        /*0038*/ 	.word	0x00000000


	//----- nvinfo : EIATTR_MIN_STACK_SIZE
	.align		4
.L_12:
        /*003c*/ 	.byte	0x04, 0x12
        /*003e*/ 	.short	(.L_14 - .L_13)
	.align		4
.L_13:
        /*0040*/ 	.word	index@(gluon_tcgen05)
        /*0044*/ 	.word	0x00000000
.L_14:


//--------------------- .nv.info.gluon_tcgen05    --------------------------
	.section	.nv.info.gluon_tcgen05,"",@"SHT_CUDA_INFO"
	.sectionflags	@""
	.align	4


	//----- nvinfo : EIATTR_CUDA_API_VERSION
	.align		4
        /*0000*/ 	.byte	0x04, 0x37
        /*0002*/ 	.short	(.L_16 - .L_15)
.L_15:
        /*0004*/ 	.word	0x00000081


	//----- nvinfo : EIATTR_KPARAM_INFO
	.align		4
.L_16:
        /*0008*/ 	.byte	0x04, 0x17
        /*000a*/ 	.short	(.L_18 - .L_17)
.L_17:
        /*000c*/ 	.word	0x00000000
        /*0010*/ 	.short	0x000a
        /*0012*/ 	.short	0x0048
        /*0014*/ 	.byte	0x00, 0xf4, 0x21, 0x00


	//----- nvinfo : EIATTR_KPARAM_INFO
	.align		4
.L_18:
        /*0018*/ 	.byte	0x04, 0x17
        /*001a*/ 	.short	(.L_20 - .L_19)
.L_19:
        /*001c*/ 	.word	0x00000000
        /*0020*/ 	.short	0x0009
        /*0022*/ 	.short	0x0040
        /*0024*/ 	.byte	0x00, 0xf4, 0x21, 0x00


	//----- nvinfo : EIATTR_KPARAM_INFO
	.align		4
.L_20:
        /*0028*/ 	.byte	0x04, 0x17
        /*002a*/ 	.short	(.L_22 - .L_21)
.L_21:
        /*002c*/ 	.word	0x00000000
        /*0030*/ 	.short	0x0008
        /*0032*/ 	.short	0x0038
        /*0034*/ 	.byte	0x00, 0xf0, 0x21, 0x00


	//----- nvinfo : EIATTR_KPARAM_INFO
	.align		4
.L_22:
        /*0038*/ 	.byte	0x04, 0x17
        /*003a*/ 	.short	(.L_24 - .L_23)
.L_23:
        /*003c*/ 	.word	0x00000000
        /*0040*/ 	.short	0x0007
        /*0042*/ 	.short	0x0030
        /*0044*/ 	.byte	0x00, 0xf0, 0x21, 0x00


	//----- nvinfo : EIATTR_KPARAM_INFO
	.align		4
.L_24:
        /*0048*/ 	.byte	0x04, 0x17
        /*004a*/ 	.short	(.L_26 - .L_25)
.L_25:
        /*004c*/ 	.word	0x00000000
        /*0050*/ 	.short	0x0006
        /*0052*/ 	.short	0x0028
        /*0054*/ 	.byte	0x00, 0xf0, 0x21, 0x00


	//----- nvinfo : EIATTR_KPARAM_INFO
	.align		4
.L_26:
        /*0058*/ 	.byte	0x04, 0x17
        /*005a*/ 	.short	(.L_28 - .L_27)
.L_27:
        /*005c*/ 	.word	0x00000000
        /*0060*/ 	.short	0x0005
        /*0062*/ 	.short	0x0020
        /*0064*/ 	.byte	0x00, 0xf0, 0x11, 0x00


	//----- nvinfo : EIATTR_KPARAM_INFO
	.align		4
.L_28:
        /*0068*/ 	.byte	0x04, 0x17
        /*006a*/ 	.short	(.L_30 - .L_29)
.L_29:
        /*006c*/ 	.word	0x00000000
        /*0070*/ 	.short	0x0004
        /*0072*/ 	.short	0x001c
        /*0074*/ 	.byte	0x00, 0xf0, 0x11, 0x00


	//----- nvinfo : EIATTR_KPARAM_INFO
	.align		4
.L_30:
        /*0078*/ 	.byte	0x04, 0x17
        /*007a*/ 	.short	(.L_32 - .L_31)
.L_31:
        /*007c*/ 	.word	0x00000000
        /*0080*/ 	.short	0x0003
        /*0082*/ 	.short	0x0018
        /*0084*/ 	.byte	0x00, 0xf0, 0x11, 0x00


	//----- nvinfo : EIATTR_KPARAM_INFO
	.align		4
.L_32:
        /*0088*/ 	.byte	0x04, 0x17
        /*008a*/ 	.short	(.L_34 - .L_33)
.L_33:
        /*008c*/ 	.word	0x00000000
        /*0090*/ 	.short	0x0002
        /*0092*/ 	.short	0x0010
        /*0094*/ 	.byte	0x00, 0xf4, 0x21, 0x00


	//----- nvinfo : EIATTR_KPARAM_INFO
	.align		4
.L_34:
        /*0098*/ 	.byte	0x04, 0x17
        /*009a*/ 	.short	(.L_36 - .L_35)
.L_35:
        /*009c*/ 	.word	0x00000000
        /*00a0*/ 	.short	0x0001
        /*00a2*/ 	.short	0x0008
        /*00a4*/ 	.byte	0x00, 0xf4, 0x21, 0x00


	//----- nvinfo : EIATTR_KPARAM_INFO
	.align		4
.L_36:
        /*00a8*/ 	.byte	0x04, 0x17
        /*00aa*/ 	.short	(.L_38 - .L_37)
.L_37:
        /*00ac*/ 	.word	0x00000000
        /*00b0*/ 	.short	0x0000
        /*00b2*/ 	.short	0x0000
        /*00b4*/ 	.byte	0x00, 0xf4, 0x21, 0x00


	//----- nvinfo : EIATTR_AT_ENTRY_FRAGMENTS
	.align		4
.L_38:
        /*00b8*/ 	.byte	0x04, 0x4f
        /*00ba*/ 	.short	(.L_40 - .L_39)


	//   ....[0]....
.L_39:
        /*00bc*/ 	.word	0x00000004


	//----- nvinfo : EIATTR_RESERVED_SMEM_USED
	.align		4
.L_40:
        /*00c0*/ 	.byte	0x01, 0x41
	.zero		2


	//----- nvinfo : EIATTR_SPARSE_MMA_MASK
	.align		4
        /*00c4*/ 	.byte	0x03, 0x50
        /*00c6*/ 	.short	0x0000


	//----- nvinfo : EIATTR_TCGEN05_1CTA_USED
	.align		4
        /*00c8*/ 	.byte	0x01, 0x51
	.zero		2


	//----- nvinfo : EIATTR_MAXREG_COUNT
	.align		4
        /*00cc*/ 	.byte	0x03, 0x1b
        /*00ce*/ 	.short	0x00ff


	//----- nvinfo : EIATTR_NUM_BARRIERS
	.align		4
        /*00d0*/ 	.byte	0x02, 0x4c
        /*00d2*/ 	.byte	0x01
	.zero		1


	//----- nvinfo : EIATTR_INT_WARP_WIDE_INSTR_OFFSETS
	.align		4
        /*00d4*/ 	.byte	0x04, 0x31
        /*00d6*/ 	.short	(.L_42 - .L_41)


	//   ....[0]....
.L_41:
        /*00d8*/ 	.word	0x00001720


	//   ....[1]....
        /*00dc*/ 	.word	0x00001740


	//   ....[2]....
        /*00e0*/ 	.word	0x000017c0


	//   ....[3]....
        /*00e4*/ 	.word	0x00001bd0


	//   ....[4]....
        /*00e8*/ 	.word	0x00001ec0


	//   ....[5]....
        /*00ec*/ 	.word	0x00001ed0


	//   ....[6]....
        /*00f0*/ 	.word	0x00002060


	//   ....[7]....
        /*00f4*/ 	.word	0x000023b0


	//   ....[8]....
        /*00f8*/ 	.word	0x000023c0


	//   ....[9]....
        /*00fc*/ 	.word	0x00002ec0


	//   ....[10]....
        /*0100*/ 	.word	0x00002f10


	//----- nvinfo : EIATTR_COOP_GROUP_MASK_REGIDS
	.align		4
.L_42:
        /*0104*/ 	.byte	0x04, 0x29
        /*0106*/ 	.short	(.L_44 - .L_43)


	//   ....[0]....
.L_43:
        /*0108*/ 	.word	0xffffffff


	//   ....[1]....
        /*010c*/ 	.word	0xffffffff


	//   ....[2]....
        /*0110*/ 	.word	0xffffffff


	//   ....[3]....
        /*0114*/ 	.word	0xffffffff


	//   ....[4]....
        /*0118*/ 	.word	0xffffffff


	//   ....[5]....
        /*011c*/ 	.word	0xffffffff


	//   ....[6]....
        /*0120*/ 	.word	0xffffffff


	//   ....[7]....
        /*0124*/ 	.word	0xffffffff


	//   ....[8]....
        /*0128*/ 	.word	0xffffffff


	//   ....[9]....
        /*012c*/ 	.word	0xffffffff


	//----- nvinfo : EIATTR_COOP_GROUP_INSTR_OFFSETS
	.align		4
.L_44:
        /*0130*/ 	.byte	0x04, 0x28
        /*0132*/ 	.short	(.L_46 - .L_45)


	//   ....[0]....
.L_45:
        /*0134*/ 	.word	0x00000050


	//   ....[1]....
        /*0138*/ 	.word	0x00000310


	//   ....[2]....
        /*013c*/ 	.word	0x00000500


	//   ....[3]....
        /*0140*/ 	.word	0x000009c0


	//   ....[4]....
        /*0144*/ 	.word	0x00000b00


	//   ....[5]....
        /*0148*/ 	.word	0x00000fb0


	//   ....[6]....
        /*014c*/ 	.word	0x000010f0


	//   ....[7]....
        /*0150*/ 	.word	0x000015e0


	//   ....[8]....
        /*0154*/ 	.word	0x00002d50


	//   ....[9]....
        /*0158*/ 	.word	0x00002fc0


	//----- nvinfo : EIATTR_VRC_CTA_INIT_COUNT
	.align		4
.L_46:
        /*015c*/ 	.byte	0x02, 0x4a
        /*015e*/ 	.byte	0x80
	.zero		1


	//----- nvinfo : EIATTR_MBARRIER_INSTR_OFFSETS
	.align		4
        /*0160*/ 	.byte	0x04, 0x39
        /*0162*/ 	.short	(.L_48 - .L_47)


	//   ....[0]....
.L_47:
        /*0164*/ 	.word	0x000017e0
        /*0168*/ 	.word	0x000000ff
        /*016c*/ 	.word	0x00028000
        /*0170*/ 	.short	0x0100
        /*0172*/ 	.byte	0x08
	.zero		1


	//   ....[1]....
        /*0174*/ 	.word	0x000017f0
        /*0178*/ 	.word	0x000000ff
        /*017c*/ 	.word	0x00028020
        /*0180*/ 	.short	0x0100
        /*0182*/ 	.byte	0x08
	.zero		1


	//   ....[2]....
        /*0184*/ 	.word	0x000018a0
        /*0188*/ 	.word	0x000000ff
        /*018c*/ 	.word	0x00028008
        /*0190*/ 	.short	0x0100
        /*0192*/ 	.byte	0x08
	.zero		1


	//   ....[3]....
        /*0194*/ 	.word	0x000018b0
        /*0198*/ 	.word	0x000000ff
        /*019c*/ 	.word	0x00028028
        /*01a0*/ 	.short	0x0100
        /*01a2*/ 	.byte	0x08
	.zero		1


	//   ....[4]....
        /*01a4*/ 	.word	0x00001990
        /*01a8*/ 	.word	0x000000ff
        /*01ac*/ 	.word	0x00028010
        /*01b0*/ 	.short	0x0100
        /*01b2*/ 	.byte	0x08
	.zero		1


	//   ....[5]....
        /*01b4*/ 	.word	0x000019a0
        /*01b8*/ 	.word	0x000000ff
        /*01bc*/ 	.word	0x00028030
        /*01c0*/ 	.short	0x0100
        /*01c2*/ 	.byte	0x08
	.zero		1


	//   ....[6]....
        /*01c4*/ 	.word	0x00001ab0
        /*01c8*/ 	.word	0x000000ff
        /*01cc*/ 	.word	0x00028018
        /*01d0*/ 	.short	0x0100
        /*01d2*/ 	.byte	0x08
	.zero		1


	//   ....[7]....
        /*01d4*/ 	.word	0x00001ac0
        /*01d8*/ 	.word	0x000000ff
        /*01dc*/ 	.word	0x00028038
        /*01e0*/ 	.short	0x0100
        /*01e2*/ 	.byte	0x08
	.zero		1


	//   ....[8]....
        /*01e4*/ 	.word	0x00001c70
        /*01e8*/ 	.word	0x000000ff
        /*01ec*/ 	.word	0x00028000
        /*01f0*/ 	.short	0x010a
        /*01f2*/ 	.byte	0x08
	.zero		1


	//   ....[9]....
        /*01f4*/ 	.word	0x00001f20
        /*01f8*/ 	.word	0x000000ff
        /*01fc*/ 	.word	0x00028020
        /*0200*/ 	.short	0x010a
        /*0202*/ 	.byte	0x08
	.zero		1


	//   ....[10]....
        /*0204*/ 	.word	0x00002120
        /*0208*/ 	.word	0x000000ff
        /*020c*/ 	.word	0x00028000
        /*0210*/ 	.short	0x010a
        /*0212*/ 	.byte	0x11
	.zero		1


	//   ....[11]....
        /*0214*/ 	.word	0x00002400
        /*0218*/ 	.word	0x000000ff
        /*021c*/ 	.word	0x00028020
        /*0220*/ 	.short	0x010a
        /*0222*/ 	.byte	0x11
	.zero		1


	//   ....[12]....
        /*0224*/ 	.word	0x000024d0
        /*0228*/ 	.word	0x000000ff
        /*022c*/ 	.word	0x00028000
        /*0230*/ 	.short	0x0108
        /*0232*/ 	.byte	0x08
	.zero		1


	//   ....[13]....
        /*0234*/ 	.word	0x000024e0
        /*0238*/ 	.word	0x000000ff
        /*023c*/ 	.word	0x00028020
        /*0240*/ 	.short	0x0108
        /*0242*/ 	.byte	0x08
	.zero		1


	//   ....[14]....
        /*0244*/ 	.word	0x00002530
        /*0248*/ 	.word	0x000000ff
        /*024c*/ 	.word	0x00028008
        /*0250*/ 	.short	0x0108
        /*0252*/ 	.byte	0x08
	.zero		1


	//   ....[15]....
        /*0254*/ 	.word	0x00002540
        /*0258*/ 	.word	0x000000ff
        /*025c*/ 	.word	0x00028028
        /*0260*/ 	.short	0x0108
        /*0262*/ 	.byte	0x08
	.zero		1


	//   ....[16]....
        /*0264*/ 	.word	0x00002590
        /*0268*/ 	.word	0x000000ff
        /*026c*/ 	.word	0x00028010
        /*0270*/ 	.short	0x0108
        /*0272*/ 	.byte	0x08
	.zero		1


	//   ....[17]....
        /*0274*/ 	.word	0x000025a0
        /*0278*/ 	.word	0x000000ff
        /*027c*/ 	.word	0x00028030
        /*0280*/ 	.short	0x0108
        /*0282*/ 	.byte	0x08
	.zero		1


	//   ....[18]....
        /*0284*/ 	.word	0x000025f0
        /*0288*/ 	.word	0x000000ff
        /*028c*/ 	.word	0x00028018
        /*0290*/ 	.short	0x0108
        /*0292*/ 	.byte	0x08
	.zero		1


	//   ....[19]....
        /*0294*/ 	.word	0x00002600
        /*0298*/ 	.word	0x000000ff
        /*029c*/ 	.word	0x00028038
        /*02a0*/ 	.short	0x0108
        /*02a2*/ 	.byte	0x08
	.zero		1


	//   ....[20]....
        /*02a4*/ 	.word	0x00002fe0
        /*02a8*/ 	.word	0x000000ff
        /*02ac*/ 	.word	0x00028000
        /*02b0*/ 	.short	0x010a
        /*02b2*/ 	.byte	0x08
	.zero		1


	//   ....[21]....
        /*02b4*/ 	.word	0x00003010
        /*02b8*/ 	.word	0x000000ff
        /*02bc*/ 	.word	0x00028020
        /*02c0*/ 	.short	0x010a
        /*02c2*/ 	.byte	0x08
	.zero		1


	//   ....[22]....
        /*02c4*/ 	.word	0x00003040
        /*02c8*/ 	.word	0x000000ff
        /*02cc*/ 	.word	0x00028000
        /*02d0*/ 	.short	0x010a
        /*02d2*/ 	.byte	0x11
	.zero		1


	//   ....[23]....
        /*02d4*/ 	.word	0x00003070
        /*02d8*/ 	.word	0x000000ff
        /*02dc*/ 	.word	0x00028020
        /*02e0*/ 	.short	0x010a
        /*02e2*/ 	.byte	0x11
	.zero		1


	//----- nvinfo : EIATTR_NUM_MBARRIERS
	.align		4
.L_48:
        /*02e4*/ 	.byte	0x03, 0x38
        /*02e6*/ 	.short	0x0008


	//----- nvinfo : EIATTR_EXIT_INSTR_OFFSETS
	.align		4
        /*02e8*/ 	.byte	0x04, 0x1c
        /*02ea*/ 	.short	(.L_50 - .L_49)


	//   ....[0]....
.L_49:
        /*02ec*/ 	.word	0x00002fd0


	//----- nvinfo : EIATTR_REQNTID
	.align		4
.L_50:
        /*02f0*/ 	.byte	0x04, 0x10
        /*02f2*/ 	.short	(.L_52 - .L_51)
.L_51:
        /*02f4*/ 	.word	0x00000080
        /*02f8*/ 	.word	0x00000001
        /*02fc*/ 	.word	0x00000001


	//----- nvinfo : EIATTR_CRS_STACK_SIZE
	.align		4
.L_52:
        /*0300*/ 	.byte	0x04, 0x1e
        /*0302*/ 	.short	(.L_54 - .L_53)
.L_53:
        /*0304*/ 	.word	0x00000000


	//----- nvinfo : EIATTR_CBANK_PARAM_SIZE
	.align		4
.L_54:
        /*0308*/ 	.byte	0x03, 0x19
        /*030a*/ 	.short	0x0050


	//----- nvinfo : EIATTR_PARAM_CBANK
	.align		4
        /*030c*/ 	.byte	0x04, 0x0a
        /*030e*/ 	.short	(.L_56 - .L_55)
	.align		4
.L_55:
        /*0310*/ 	.word	index@(.nv.constant0.gluon_tcgen05)
        /*0314*/ 	.short	0x0380
        /*0316*/ 	.short	0x0050


	//----- nvinfo : EIATTR_SW_WAR
	.align		4
.L_56:
        /*0318*/ 	.byte	0x04, 0x36
        /*031a*/ 	.short	(.L_58 - .L_57)
.L_57:
        /*031c*/ 	.word	0x00000008
.L_58:


//--------------------- .nv.compat                --------------------------
	.section	.nv.compat,"",@"SHT_CUDA_COMPAT_INFO"
	.align	4
        /*0000*/ 	.byte	0x02, 0x02, 0x02, 0x00, 0x02, 0x05, 0x05, 0x00, 0x02, 0x03, 0x03, 0x00, 0x02, 0x06, 0x01, 0x00


//--------------------- .nv.callgraph             --------------------------
	.section	.nv.callgraph,"",@"SHT_CUDA_CALLGRAPH"
	.align	4
	.sectionentsize	8
	.align		4
        /*0000*/ 	.word	0x00000000
	.align		4
        /*0004*/ 	.word	0xffffffff
	.align		4
        /*0008*/ 	.word	0x00000000
	.align		4
        /*000c*/ 	.word	0xfffffffe
	.align		4
        /*0010*/ 	.word	0x00000000
	.align		4
        /*0014*/ 	.word	0xfffffffd
	.align		4
        /*0018*/ 	.word	0x00000000
	.align		4
        /*001c*/ 	.word	0xfffffffc


//--------------------- .text.gluon_tcgen05       --------------------------
	.section	.text.gluon_tcgen05,"ax",@progbits
	.align	128
        .global         gluon_tcgen05
        .type           gluon_tcgen05,@function
        .size           gluon_tcgen05,(.L_x_85 - gluon_tcgen05)
        .other          gluon_tcgen05,@"STO_CUDA_ENTRY STV_DEFAULT"
gluon_tcgen05:
.text.gluon_tcgen05:
[----:B------:R-:W1:Y:S01]  /*0000*/  LDC R1, c[0x0][0x37c] ;  /* 0x0000df00ff017b82 */ /* 0x000e620000000800 */
[----:B------:R-:W2:Y:S02]  /*0010*/  S2R R0, SR_TID.X ;  /* 0x0000000000007919 */ /* 0x000ea40000002100 */
[----:B--2---:R-:W-:-:S13]  /*0020*/  ISETP.GE.U32.AND P1, PT, R0, 0x20, PT ;  /* 0x000000200000780c */ /* 0x004fda0003f26070 */
[----:B------:R-:W-:Y:S05]  /*0030*/  @P1 BRA `(.L_x_0) ;  /* 0x0000000000b81947 */ /* 0x000fea0003800000 */
[----:B------:R-:W2:Y:S01]  /*0040*/  S2UR UR6, SR_CgaCtaId ;  /* 0x00000000000679c3 */ /* 0x000ea20000008800 */
[----:B------:R-:W-:Y:S01]  /*0050*/  NOP ;  /* 0x0000000000007918 */ /* 0x000fe20000000000 */
[----:B------:R-:W-:Y:S02]  /*0060*/  UMOV UR4, 0x40 ;  /* 0x0000004000047882 */ /* 0x000fe40000000000 */
[----:B--2---:R-:W-:-:S09]  /*0070*/  ULEA UR4, UR6, UR4, 0x18 ;  /* 0x0000000406047291 */ /* 0x004fd2000f8ec0ff */
[----:B------:R-:W2:Y:S01]  /*0080*/  LDS.U8 R2, [UR4] ;  /* 0x00000004ff027984 */ /* 0x000ea20008000000 */
[----:B------:R-:W-:Y:S02]  /*0090*/  UMOV UR4, 0x400 ;  /* 0x0000040000047882 */ /* 0x000fe40000000000 */
[----:B------:R-:W-:Y:S01]  /*00a0*/  ULEA UR4, UR6, UR4, 0x18 ;  /* 0x0000000406047291 */ /* 0x000fe2000f8ec0ff */
[----:B--2---:R-:W-:-:S13]  /*00b0*/  ISETP.NE.AND P0, PT, R2, RZ, PT ;  /* 0x000000ff0200720c */ /* 0x004fda0003f05270 */
[----:B------:R-:W-:Y:S05]  /*00c0*/  @P0 BRA `(.L_x_1) ;  /* 0x00000000007c0947 */ /* 0x000fea0003800000 */
[----:B------:R-:W-:-:S13]  /*00d0*/  ELECT P0, URZ, PT ;  /* 0x0000000000ff782f */ /* 0x000fda0003800000 */
[----:B------:R-:W-:Y:S05]  /*00e0*/  @!P0 BRA `(.L_x_2) ;  /* 0x0000000000848947 */ /* 0x000fea0003800000 */
[----:B------:R-:W-:Y:S01]  /*00f0*/  UMOV UR5, 0x8 ;  /* 0x0000000800057882 */ /* 0x000fe20000000000 */
[----:B------:R-:W-:Y:S02]  /*0100*/  IMAD.MOV.U32 R5, RZ, RZ, 0x1 ;  /* 0x00000001ff057424 */ /* 0x000fe400078e00ff */
[----:B------:R-:W-:Y:S02]  /*0110*/  IMAD.MOV.U32 R3, RZ, RZ, 0xff ;  /* 0x000000ffff037424 */ /* 0x000fe400078e00ff */
[----:B------:R-:W-:Y:S04]  /*0120*/  DEPBAR.LE SB2, 0x36 ;  /* 0x0000ad800000791a */ /* 0x000fe80000000000 */
[----:B------:R-:W2:Y:S02]  /*0130*/  UTCATOMSWS.FIND_AND_SET.ALIGN UP0, UR5, UR5 ;  /* 0x00000005000575e3 */ /* 0x000ea40008000800 */
[----:B--2---:R-:W-:-:S04]  /*0140*/  PLOP3.LUT P0, PT, PT, PT, UP0, 0x80, 0x8 ;  /* 0x000000000008781c */ /* 0x004fc80003f0f008 */
[----:B------:R-:W-:-:S04]  /*0150*/  SEL R2, RZ, 0xffffffff, !P0 ;  /* 0xffffffffff027807 */ /* 0x000fc80004000000 */
[----:B------:R-:W-:Y:S01]  /*0160*/  ISETP.NE.AND P0, PT, R2, RZ, PT ;  /* 0x000000ff0200720c */ /* 0x000fe20003f05270 */
[----:B------:R-:W-:-:S12]  /*0170*/  IMAD.U32 R2, RZ, RZ, UR5 ;  /* 0x00000005ff027e24 */ /* 0x000fd8000f8e00ff */
[----:B------:R-:W-:Y:S05]  /*0180*/  @P0 BRA `(.L_x_3) ;  /* 0x0000000000240947 */ /* 0x000fea0003800000 */
.L_x_4:
[----:B------:R-:W-:Y:S05]  /*0190*/  NANOSLEEP 0x64 ;  /* 0x000000640000795d */ /* 0x000fea0003800000 */
[----:B------:R-:W-:-:S05]  /*01a0*/  UMOV UR5, 0x8 ;  /* 0x0000000800057882 */ /* 0x000fca0000000000 */
[----:B------:R-:W-:Y:S04]  /*01b0*/  DEPBAR.LE SB2, 0x36 ;  /* 0x0000ad800000791a */ /* 0x000fe80000000000 */
[----:B------:R-:W2:Y:S02]  /*01c0*/  UTCATOMSWS.FIND_AND_SET.ALIGN UP0, UR5, UR5 ;  /* 0x00000005000575e3 */ /* 0x000ea40008000800 */
[----:B--2---:R-:W-:-:S04]  /*01d0*/  PLOP3.LUT P0, PT, PT, PT, UP0, 0x80, 0x8 ;  /* 0x000000000008781c */ /* 0x004fc80003f0f008 */
[----:B------:R-:W-:-:S04]  /*01e0*/  SEL R2, RZ, 0xffffffff, !P0 ;  /* 0xffffffffff027807 */ /* 0x000fc80004000000 */
[----:B------:R-:W-:Y:S01]  /*01f0*/  ISETP.NE.AND P0, PT, R2, RZ, PT ;  /* 0x000000ff0200720c */ /* 0x000fe20003f05270 */
[----:B------:R-:W-:-:S12]  /*0200*/  IMAD.U32 R2, RZ, RZ, UR5 ;  /* 0x00000005ff027e24 */ /* 0x000fd8000f8e00ff */
[----:B------:R-:W-:Y:S05]  /*0210*/  @!P0 BRA `(.L_x_4) ;  /* 0xfffffffc00dc8947 */ /* 0x000fea000383ffff */
.L_x_3:
[C---:B------:R-:W-:Y:S01]  /*0220*/  VIADD R4, R2.reuse, 0x10 ;  /* 0x0000001002047836 */ /* 0x040fe20000000000 */
[----:B------:R-:W-:Y:S01]  /*0230*/  UMOV UR5, 0x50 ;  /* 0x0000005000057882 */ /* 0x000fe20000000000 */
[----:B------:R-:W-:Y:S01]  /*0240*/  SHF.L.U32 R3, R3, R2, RZ ;  /* 0x0000000203037219 */ /* 0x000fe200000006ff */
[----:B------:R-:W-:Y:S01]  /*0250*/  ULEA UR5, UR6, UR5, 0x18 ;  /* 0x0000000506057291 */ /* 0x000fe2000f8ec0ff */
[----:B------:R-:W-:Y:S01]  /*0260*/  IMAD.SHL.U32 R2, R2, 0x20, RZ ;  /* 0x0000002002027824 */ /* 0x000fe200078e00ff */
[----:B------:R-:W-:-:S04]  /*0270*/  SHF.L.U32 R4, R5, R4, RZ ;  /* 0x0000000405047219 */ /* 0x000fc800000006ff */
[----:B------:R-:W-:-:S05]  /*0280*/  LOP3.LUT R3, R4, R3, RZ, 0xfc, !PT ;  /* 0x0000000304037212 */ /* 0x000fca00078efcff */
[----:B------:R2:W-:Y:S04]  /*0290*/  ATOMS.OR RZ, [UR5], R3 ;  /* 0x00000003ffff798c */ /* 0x0005e8000b000005 */
[----:B------:R2:W-:Y:S01]  /*02a0*/  STS [UR4], R2 ;  /* 0x00000002ff007988 */ /* 0x0005e20008000804 */
[----:B------:R-:W-:Y:S05]  /*02b0*/  BRA `(.L_x_2) ;  /* 0x0000000000107947 */ /* 0x000fea0003800000 */
.L_x_1:
[----:B------:R-:W-:Y:S01]  /*02c0*/  IMAD.MOV.U32 R3, RZ, RZ, -0x1 ;  /* 0xffffffffff037424 */ /* 0x000fe200078e00ff */
[----:B------:R-:W-:-:S04]  /*02d0*/  MOV R2, 0x300 ;  /* 0x0000030000027802 */ /* 0x000fc80000000f00 */
[----:B------:R2:W-:Y:S03]  /*02e0*/  STS [UR4], R3 ;  /* 0x00000003ff007988 */ /* 0x0005e60008000804 */
[----:B-12---:R-:W-:Y:S05]  /*02f0*/  CALL.REL.NOINC `($__internal_1_$__cuda_sm10x_tcgen05_guardrail_trap_phase_invalid_during_alloc) ;  /* 0x0000002c00747944 */ /* 0x006fea0003c00000 */
.L_x_2:
[----:B------:R-:W-:Y:S05]  /*0300*/  WARPSYNC.ALL ;  /* 0x0000000000007948 */ /* 0x000fea0003800000 */
[----:B------:R-:W-:Y:S01]  /*0310*/  NOP ;  /* 0x0000000000007918 */ /* 0x000fe20000000000 */
.L_x_0:
[----:B------:R-:W3:Y:S08]  /*0320*/  S2UR UR4, SR_CgaCtaId ;  /* 0x00000000000479c3 */ /* 0x000ef00000008800 */
[----:B------:R-:W-:Y:S01]  /*0330*/  BAR.SYNC.DEFER_BLOCKING 0x0 ;  /* 0x0000000000007b1d */ /* 0x000fe20000010000 */
[----:B------:R-:W-:-:S05]  /*0340*/  LOP3.LUT R10, R0, 0x7f, RZ, 0xc0, !PT ;  /* 0x0000007f000a7812 */ /* 0x000fca00078ec0ff */
[----:B------:R-:W-:Y:S02]  /*0350*/  UMOV UR8, 0x400 ;  /* 0x0000040000087882 */ /* 0x000fe40000000000 */
[----:B------:R-:W4:Y:S08]  /*0360*/  LDC R4, c[0x0][0x398] ;  /* 0x0000e600ff047b82 */ /* 0x000f300000000800 */
[----:B------:R-:W5:Y:S01]  /*0370*/  LDC R13, c[0x0][0x3a0] ;  /* 0x0000e800ff0d7b82 */ /* 0x000f620000000800 */
[----:B---3--:R-:W-:-:S07]  /*0380*/  ULEA UR8, UR4, UR8, 0x18 ;  /* 0x0000000804087291 */ /* 0x008fce000f8ec0ff */
[----:B------:R-:W3:Y:S02]  /*0390*/  S2UR UR9, SR_CTAID.Y ;  /* 0x00000000000979c3 */ /* 0x000ee40000002600 */
[----:B--2---:R-:W2:Y:S06]  /*03a0*/  LDS R3, [UR8] ;  /* 0x00000008ff037984 */ /* 0x004eac0008000800 */
[----:B------:R-:W-:Y:S06]  /*03b0*/  BAR.SYNC.DEFER_BLOCKING 0x0 ;  /* 0x0000000000007b1d */ /* 0x000fec0000010000 */
[----:B------:R-:W-:Y:S05]  /*03c0*/  @P1 BRA `(.L_x_5) ;  /* 0x0000000000181947 */ /* 0x000fea0003800000 */
[----:B------:R-:W-:Y:S01]  /*03d0*/  ELECT P0, URZ, PT ;  /* 0x0000000000ff782f */ /* 0x000fe20003800000 */
[----:B------:R-:W-:Y:S01]  /*03e0*/  IMAD.MOV.U32 R2, RZ, RZ, 0x1 ;  /* 0x00000001ff027424 */ /* 0x000fe200078e00ff */
[----:B------:R-:W-:Y:S01]  /*03f0*/  UMOV UR5, 0x40 ;  /* 0x0000004000057882 */ /* 0x000fe20000000000 */
[----:B------:R-:W-:Y:S01]  /*0400*/  UVIRTCOUNT.DEALLOC.SMPOOL 0x80 ;  /* 0x000000800000784c */ /* 0x000fe20000000000 */
[----:B------:R-:W-:-:S09]  /*0410*/  ULEA UR5, UR4, UR5, 0x18 ;  /* 0x0000000504057291 */ /* 0x000fd2000f8ec0ff */
[----:B------:R5:W-:Y:S03]  /*0420*/  @P0 STS.U8 [UR5], R2 ;  /* 0x00000002ff000988 */ /* 0x000be60008000005 */
.L_x_5:
[----:B------:R-:W5:Y:S01]  /*0430*/  S2UR UR4, SR_CTAID.Z ;  /* 0x00000000000479c3 */ /* 0x000f620000002700 */
[----:B------:R-:W4:Y:S01]  /*0440*/  LDCU UR5, c[0x0][0x370] ;  /* 0x00006e00ff0577ac */ /* 0x000f220008000800 */
[----:B------:R-:W-:Y:S01]  /*0450*/  ISETP.GE.U32.AND P0, PT, R10, 0x20, PT ;  /* 0x000000200a00780c */ /* 0x000fe20003f06070 */
[----:B----4-:R-:W-:Y:S01]  /*0460*/  VIADD R4, R4, 0xffffffff ;  /* 0xffffffff04047836 */ /* 0x010fe20000000000 */
[C---:B------:R-:W-:Y:S01]  /*0470*/  ISETP.NE.U32.AND P2, PT, R10.reuse, RZ, PT ;  /* 0x000000ff0a00720c */ /* 0x040fe20003f45070 */
[----:B------:R-:W5:Y:S01]  /*0480*/  LDCU UR6, c[0x0][0x374] ;  /* 0x00006e80ff0677ac */ /* 0x000f620008000800 */
[----:B------:R-:W-:Y:S01]  /*0490*/  LEA R11, R10, UR8, 0x2 ;  /* 0x000000080a0b7c11 */ /* 0x000fe2000f8e10ff */
[----:B-----5:R-:W-:Y:S01]  /*04a0*/  VIADD R12, R13, 0xffffffff ;  /* 0xffffffff0d0c7836 */ /* 0x020fe20000000000 */
[----:B------:R-:W4:Y:S01]  /*04b0*/  S2UR UR13, SR_CTAID.X ;  /* 0x00000000000d79c3 */ /* 0x000f220000002500 */
[----:B------:R-:W5:Y:S01]  /*04c0*/  LDCU.64 UR10, c[0x0][0x3c0] ;  /* 0x00007800ff0a77ac */ /* 0x000f620008000a00 */
[----:B--2---:R-:W-:Y:S01]  /*04d0*/  R2UR UR24, R3 ;  /* 0x00000000031872ca */ /* 0x004fe200000e0000 */
[----:B------:R-:W-:Y:S04]  /*04e0*/  BSSY.RECONVERGENT B0, `(.L_x_6) ;  /* 0x0000011000007945 */ /* 0x000fe80003800200 */
[----:B------:R2:W-:Y:S01]  /*04f0*/  @!P0 STS [R11], RZ ;  /* 0x000000ff0b008388 */ /* 0x0005e20000000800 */
[----:B------:R-:W-:-:S03]  /*0500*/  NOP ;  /* 0x0000000000007918 */ /* 0x000fc60000000000 */
[----:B------:R2:W-:Y:S01]  /*0510*/  @!P2 STS [UR8+0x24], R4 ;  /* 0x00002404ff00a988 */ /* 0x0005e20008000808 */
[----:B---3--:R-:W-:-:S03]  /*0520*/  UIMAD UR4, UR4, UR6, UR9 ;  /* 0x00000006040472a4 */ /* 0x008fc6000f8e0209 */
[----:B------:R2:W-:Y:S01]  /*0530*/  @!P2 STS [UR8+0x20], R12 ;  /* 0x0000200cff00a988 */ /* 0x0005e20008000808 */
[----:B----4-:R-:W-:-:S04]  /*0540*/  UIMAD UR4, UR4, UR5, UR13 ;  /* 0x00000005040472a4 */ /* 0x010fc8000f8e020d */
[----:B------:R-:W-:-:S04]  /*0550*/  UIMAD UR4, UR4, 0x180, URZ ;  /* 0x00000180040478a4 */ /* 0x000fc8000f8e02ff */
[----:B-----5:R-:W-:-:S04]  /*0560*/  UIADD3 UR20, UP0, UPT, UR4, UR10, URZ ;  /* 0x0000000a04147290 */ /* 0x020fc8000ff1e0ff */
[----:B------:R-:W-:Y:S01]  /*0570*/  ULEA.HI.X.SX32 UR21, UR4, UR11, 0x1, UP0 ;  /* 0x0000000b04157291 */ /* 0x000fe200080f0eff */
[----:B--2---:R-:W-:Y:S11]  /*0580*/  @P2 BRA `(.L_x_7) ;  /* 0x0000000000182947 */ /* 0x004ff60003800000 */
[----:B------:R-:W2:Y:S01]  /*0590*/  LDS R2, [UR8+0x8] ;  /* 0x00000808ff027984 */ /* 0x000ea20008000800 */
[----:B------:R-:W3:Y:S01]  /*05a0*/  LDC.64 R6, c[0x0][0x380] ;  /* 0x0000e000ff067b82 */ /* 0x000ee20000000a00 */
[----:B------:R-:W-:Y:S02]  /*05b0*/  IMAD.MOV.U32 R3, RZ, RZ, 0x70 ;  /* 0x00000070ff037424 */ /* 0x000fe400078e00ff */
[----:B---3--:R3:W-:Y:S03]  /*05c0*/  STS.64 [UR8], R6 ;  /* 0x00000006ff007988 */ /* 0x0087e60008000a08 */
[----:B--2---:R-:W-:-:S05]  /*05d0*/  LOP3.LUT R2, R2, 0x10, R3, 0xd8, !PT ;  /* 0x0000001002027812 */ /* 0x004fca00078ed803 */
[----:B------:R3:W-:Y:S02]  /*05e0*/  STS [UR8+0x8], R2 ;  /* 0x00000802ff007988 */ /* 0x0007e40008000808 */
.L_x_7:
[----:B------:R-:W-:Y:S05]  /*05f0*/  BSYNC.RECONVERGENT B0 ;  /* 0x0000000000007941 */ /* 0x000fea0003800200 */
.L_x_6:
[----:B------:R-:W-:Y:S04]  /*0600*/  BSSY.RECONVERGENT B0, `(.L_x_8) ;  /* 0x000000a000007945 */ /* 0x000fe80003800200 */
[----:B------:R-:W-:Y:S05]  /*0610*/  @P2 BRA `(.L_x_9) ;  /* 0x0000000000202947 */ /* 0x000fea0003800000 */
[----:B---3--:R-:W2:Y:S01]  /*0620*/  LDS R2, [UR8+0x34] ;  /* 0x00003408ff027984 */ /* 0x008ea20008000800 */
[----:B------:R-:W-:Y:S02]  /*0630*/  IMAD.MOV.U32 R3, RZ, RZ, 0x3f000000 ;  /* 0x3f000000ff037424 */ /* 0x000fe400078e00ff */
[----:B------:R-:W-:Y:S01]  /*0640*/  @!P2 IMAD.MOV.U32 R5, RZ, RZ, 0x3f ;  /* 0x0000003fff05a424 */ /* 0x000fe200078e00ff */
[----:B------:R-:W3:Y:S02]  /*0650*/  @!P2 LDS R6, [UR8+0x38] ;  /* 0x00003808ff06a984 */ /* 0x000ee40008000800 */
[----:B--2---:R-:W-:Y:S02]  /*0660*/  LOP3.LUT R2, R2, 0xff000000, R3, 0xb8, !PT ;  /* 0xff00000002027812 */ /* 0x004fe400078eb803 */
[----:B---3--:R-:W-:-:S03]  /*0670*/  @!P2 LOP3.LUT R3, R6, 0xff, R5, 0xb8, !PT ;  /* 0x000000ff0603a812 */ /* 0x008fc600078eb805 */
[----:B------:R2:W-:Y:S04]  /*0680*/  STS [UR8+0x34], R2 ;  /* 0x00003402ff007988 */ /* 0x0005e80008000808 */
[----:B------:R2:W-:Y:S02]  /*0690*/  @!P2 STS [UR8+0x38], R3 ;  /* 0x00003803ff00a988 */ /* 0x0005e40008000808 */
.L_x_9:
[----:B------:R-:W-:Y:S05]  /*06a0*/  BSYNC.RECONVERGENT B0 ;  /* 0x0000000000007941 */ /* 0x000fea0003800200 */
.L_x_8:
[----:B------:R-:W-:Y:S04]  /*06b0*/  BSSY.RECONVERGENT B0, `(.L_x_10) ;  /* 0x000000e000007945 */ /* 0x000fe80003800200 */
[----:B------:R-:W-:Y:S05]  /*06c0*/  @P2 BRA `(.L_x_11) ;  /* 0x0000000000302947 */ /* 0x000fea0003800000 */
[----:B--2---:R-:W2:Y:S01]  /*06d0*/  LDS R3, [UR8+0x34] ;  /* 0x00003408ff037984 */ /* 0x004ea20008000800 */
[----:B------:R-:W4:Y:S03]  /*06e0*/  LDC.64 R8, c[0x0][0x3a8] ;  /* 0x0000ea00ff087b82 */ /* 0x000f260000000a00 */
[----:B---3--:R-:W3:Y:S01]  /*06f0*/  LDS R2, [UR8+0x1c] ;  /* 0x00001c08ff027984 */ /* 0x008ee20008000800 */
[C---:B----4-:R-:W-:Y:S01]  /*0700*/  SHF.L.U64.HI R6, R8.reuse, 0x1, R9 ;  /* 0x0000000108067819 */ /* 0x050fe20000010209 */
[----:B------:R-:W-:-:S03]  /*0710*/  IMAD.SHL.U32 R5, R8, 0x2, RZ ;  /* 0x0000000208057824 */ /* 0x000fc600078e00ff */
[--C-:B------:R-:W-:Y:S02]  /*0720*/  SHF.R.U32.HI R7, RZ, 0x4, R6.reuse ;  /* 0x00000004ff077819 */ /* 0x100fe40000011606 */
[----:B------:R-:W-:-:S05]  /*0730*/  SHF.R.U64 R5, R5, 0x4, R6 ;  /* 0x0000000405057819 */ /* 0x000fca0000001206 */
[----:B------:R4:W-:Y:S01]  /*0740*/  STS [UR8+0xc], R5 ;  /* 0x00000c05ff007988 */ /* 0x0009e20008000808 */
[----:B--2---:R-:W-:Y:S02]  /*0750*/  LOP3.LUT R3, R3, 0x7, RZ, 0xb8, !PT ;  /* 0x0000000703037812 */ /* 0x004fe400078eb8ff */
[----:B---3--:R-:W-:-:S03]  /*0760*/  LOP3.LUT R2, R2, 0xf, R7, 0xb8, !PT ;  /* 0x0000000f02027812 */ /* 0x008fc600078eb807 */
[----:B------:R4:W-:Y:S04]  /*0770*/  STS [UR8+0x34], R3 ;  /* 0x00003403ff007988 */ /* 0x0009e80008000808 */
[----:B------:R4:W-:Y:S02]  /*0780*/  STS [UR8+0x1c], R2 ;  /* 0x00001c02ff007988 */ /* 0x0009e40008000808 */
.L_x_11:
[----:B------:R-:W-:Y:S05]  /*0790*/  BSYNC.RECONVERGENT B0 ;  /* 0x0000000000007941 */ /* 0x000fea0003800200 */
.L_x_10:
[----:B------:R-:W-:Y:S04]  /*07a0*/  BSSY.RECONVERGENT B1, `(.L_x_12) ;  /* 0x000001a000017945 */ /* 0x000fe80003800200 */
[----:B------:R-:W-:Y:S04]  /*07b0*/  BSSY.RELIABLE B0, `(.L_x_13) ;  /* 0x0000015000007945 */ /* 0x000fe80003800100 */
[----:B------:R-:W-:Y:S05]  /*07c0*/  @P2 BRA `(.L_x_14) ;  /* 0x0000000000202947 */ /* 0x000fea0003800000 */
[----:B--234-:R-:W2:Y:S02]  /*07d0*/  LDS R2, [UR8+0x34] ;  /* 0x00003408ff027984 */ /* 0x01cea40008000800 */
[----:B--2---:R-:W-:-:S05]  /*07e0*/  LOP3.LUT R2, R2, 0x38, RZ, 0xb8, !PT ;  /* 0x0000003802027812 */ /* 0x004fca00078eb8ff */
[----:B------:R2:W-:Y:S01]  /*07f0*/  STS [UR8+0x34], R2 ;  /* 0x00003402ff007988 */ /* 0x0005e20008000808 */
[----:B------:R-:W-:Y:S05]  /*0800*/  @P2 BRA `(.L_x_15) ;  /* 0x0000000000202947 */ /* 0x000fea0003800000 */
[----:B--2---:R-:W2:Y:S01]  /*0810*/  LDS R2, [UR8+0x8] ;  /* 0x00000808ff027984 */ /* 0x004ea20008000800 */
[----:B------:R-:W-:-:S05]  /*0820*/  IMAD.MOV.U32 R3, RZ, RZ, 0x780 ;  /* 0x00000780ff037424 */ /* 0x000fca00078e00ff */
[----:B--2---:R-:W-:-:S05]  /*0830*/  LOP3.LUT R2, R2, 0x500, R3, 0xd8, !PT ;  /* 0x0000050002027812 */ /* 0x004fca00078ed803 */
[----:B------:R5:W-:Y:S02]  /*0840*/  STS [UR8+0x8], R2 ;  /* 0x00000802ff007988 */ /* 0x000be40008000808 */
.L_x_14:
[----:B------:R-:W-:Y:S05]  /*0850*/  @P2 BRA `(.L_x_16) ;  /* 0x0000000000282947 */ /* 0x000fea0003800000 */
[----:B--2345:R-:W2:Y:S02]  /*0860*/  LDS R2, [UR8+0x8] ;  /* 0x00000808ff027984 */ /* 0x03cea40008000800 */
[----:B--2---:R-:W-:-:S05]  /*0870*/  LOP3.LUT R2, R2, 0x1800, RZ, 0xb8, !PT ;  /* 0x0000180002027812 */ /* 0x004fca00078eb8ff */
[----:B------:R3:W-:Y:S02]  /*0880*/  STS [UR8+0x8], R2 ;  /* 0x00000802ff007988 */ /* 0x0007e40008000808 */
.L_x_15:
[----:B------:R-:W-:Y:S05]  /*0890*/  @P2 BREAK.RELIABLE B0 ;  /* 0x0000000000002942 */ /* 0x000fea0003800100 */
[----:B------:R-:W-:Y:S05]  /*08a0*/  @P2 BRA `(.L_x_17) ;  /* 0x0000000000242947 */ /* 0x000fea0003800000 */
[----:B------:R-:W4:Y:S01]  /*08b0*/  LDS R3, [UR8+0x8] ;  /* 0x00000808ff037984 */ /* 0x000f220008000800 */
[----:B--23--:R-:W-:-:S05]  /*08c0*/  IMAD.MOV.U32 R2, RZ, RZ, 0x6000 ;  /* 0x00006000ff027424 */ /* 0x00cfca00078e00ff */
[----:B----4-:R-:W-:-:S04]  /*08d0*/  LOP3.LUT R2, R3, 0x6000, R2, 0xd8, !PT ;  /* 0x0000600003027812 */ /* 0x010fc800078ed802 */
[----:B------:R-:W-:-:S05]  /*08e0*/  LOP3.LUT R2, R2, 0x400000, RZ, 0xb8, !PT ;  /* 0x0040000002027812 */ /* 0x000fca00078eb8ff */
[----:B------:R2:W-:Y:S02]  /*08f0*/  STS [UR8+0x8], R2 ;  /* 0x00000802ff007988 */ /* 0x0005e40008000808 */
.L_x_16:
[----:B------:R-:W-:Y:S05]  /*0900*/  BSYNC.RELIABLE B0 ;  /* 0x0000000000007941 */ /* 0x000fea0003800100 */
.L_x_13:
[----:B--2345:R-:W2:Y:S02]  /*0910*/  @!P2 LDS R2, [UR8+0x8] ;  /* 0x00000808ff02a984 */ /* 0x03cea40008000800 */
[----:B--2---:R-:W-:-:S05]  /*0920*/  @!P2 LOP3.LUT R2, R2, 0x8000, RZ, 0xb8, !PT ;  /* 0x000080000202a812 */ /* 0x004fca00078eb8ff */
[----:B------:R4:W-:Y:S02]  /*0930*/  @!P2 STS [UR8+0x8], R2 ;  /* 0x00000802ff00a988 */ /* 0x0009e40008000808 */
.L_x_17:
[----:B------:R-:W-:Y:S05]  /*0940*/  BSYNC.RECONVERGENT B1 ;  /* 0x0000000000017941 */ /* 0x000fea0003800200 */
.L_x_12:
[----:B------:R-:W-:Y:S05]  /*0950*/  WARPSYNC.ALL ;  /* 0x0000000000007948 */ /* 0x000fea0003800000 */
[----:B------:R-:W-:Y:S01]  /*0960*/  NOP ;  /* 0x0000000000007918 */ /* 0x000fe20000000000 */
[----:B------:R-:W5:Y:S02]  /*0970*/  LDC R5, c[0x0][0x39c] ;  /* 0x0000e700ff057b82 */ /* 0x000f640000000800 */
[----:B-----5:R-:W-:Y:S01]  /*0980*/  VIADD R5, R5, 0xffffffff ;  /* 0xffffffff05057836 */ /* 0x020fe20000000000 */
[----:B------:R-:W-:Y:S06]  /*0990*/  @P0 BRA `(.L_x_18) ;  /* 0x0000000000300947 */ /* 0x000fec0003800000 */
[----:B--234-:R-:W2:Y:S01]  /*09a0*/  S2R R2, SR_LANEID ;  /* 0x0000000000027919 */ /* 0x01cea20000000000 */
[----:B------:R-:W-:Y:S05]  /*09b0*/  WARPSYNC.ALL ;  /* 0x0000000000007948 */ /* 0x000fea0003800000 */
[----:B------:R-:W-:Y:S01]  /*09c0*/  NOP ;  /* 0x0000000000007918 */ /* 0x000fe20000000000 */
[----:B--2---:R-:W-:-:S05]  /*09d0*/  IMAD.SHL.U32 R6, R2, 0x4, RZ ;  /* 0x0000000402067824 */ /* 0x004fca00078e00ff */
[----:B------:R-:W2:Y:S01]  /*09e0*/  LDS R7, [R6+UR8] ;  /* 0x0000000806077984 */ /* 0x000ea20008000800 */
[----:B------:R-:W-:-:S05]  /*09f0*/  IADD3 R2, P3, PT, R6, UR20, RZ ;  /* 0x0000001406027c10 */ /* 0x000fca000ff7e0ff */
[----:B------:R-:W-:-:S05]  /*0a00*/  IMAD.X R3, RZ, RZ, UR21, P3 ;  /* 0x00000015ff037e24 */ /* 0x000fca00098e06ff */
[----:B--2---:R5:W2:Y:S01]  /*0a10*/  ATOMG.E.EXCH.STRONG.GPU PT, RZ, [R2], R7 ;  /* 0x0000000702ff73a8 */ /* 0x004aa200041ee100 */
[----:B------:R-:W-:-:S04]  /*0a20*/  DEPBAR {5,4,3,2,1,0} ;  /* 0x0000003f0000791a */ /* 0x000fc80000000000 */
[----:B------:R-:W3:Y:S02]  /*0a30*/  CCTL.E.C.LDCU.IV.DEEP [UR20] ;  /* 0x0000000014007540 */ /* 0x000ee40009c08000 */
[----:B---3--:R5:W-:Y:S01]  /*0a40*/  UTMACCTL.IV [UR20] ;  /* 0x00000000140079b9 */ /* 0x008be20008000000 */
[----:B------:R-:W-:Y:S01]  /*0a50*/  NOP ;  /* 0x0000000000007918 */ /* 0x000fe20000000000 */
.L_x_18:
[----:B------:R-:W-:Y:S05]  /*0a60*/  @P0 BRA `(.L_x_19) ;  /* 0x00000000000c0947 */ /* 0x000fea0003800000 */
[----:B------:R0:W-:Y:S01]  /*0a70*/  UTMACMDFLUSH ;  /* 0x00000000000079b7 */ /* 0x0001e20000000000 */
[----:B------:R-:W-:Y:S05]  /*0a80*/  @P0 BRA `(.L_x_19) ;  /* 0x0000000000040947 */ /* 0x000fea0003800000 */
[----:B------:R-:W-:-:S04]  /*0a90*/  DEPBAR.LE SB0, 0x0 ;  /* 0x000080000000791a */ /* 0x000fc80000000000 */
.L_x_19:
[----:B------:R-:W-:Y:S05]  /*0aa0*/  WARPSYNC.ALL ;  /* 0x0000000000007948 */ /* 0x000fea0003800000 */
[----:B------:R-:W-:Y:S01]  /*0ab0*/  NOP ;  /* 0x0000000000007918 */ /* 0x000fe20000000000 */
[----:B--2---:R-:W-:Y:S06]  /*0ac0*/  BAR.SYNC.DEFER_BLOCKING 0x0 ;  /* 0x0000000000007b1d */ /* 0x004fec0000010000 */
[----:B------:R-:W-:Y:S02]  /*0ad0*/  BSSY.RECONVERGENT B1, `(.L_x_20) ;  /* 0x000000b000017945 */ /* 0x000fe40003800200 */
[----:B------:R-:W-:Y:S06]  /*0ae0*/  BAR.SYNC.DEFER_BLOCKING 0x0 ;  /* 0x0000000000007b1d */ /* 0x000fec0000010000 */
[----:B------:R2:W-:Y:S01]  /*0af0*/  @!P0 STS [R11], RZ ;  /* 0x000000ff0b008388 */ /* 0x0005e20000000800 */
[----:B------:R-:W-:Y:S01]  /*0b00*/  NOP ;  /* 0x0000000000007918 */ /* 0x000fe20000000000 */
[----:B------:R-:W-:Y:S05]  /*0b10*/  @P2 BRA `(.L_x_21) ;  /* 0x0000000000182947 */ /* 0x000fea0003800000 */
[----:B---345:R-:W3:Y:S01]  /*0b20*/  LDS R2, [UR8+0x8] ;  /* 0x00000808ff027984 */ /* 0x038ee20008000800 */
[----:B------:R-:W4:Y:S01]  /*0b30*/  LDC.64 R6, c[0x0][0x388] ;  /* 0x0000e200ff067b82 */ /* 0x000f220000000a00 */
[----:B------:R-:W-:Y:S02]  /*0b40*/  IMAD.MOV.U32 R3, RZ, RZ, 0x70 ;  /* 0x00000070ff037424 */ /* 0x000fe400078e00ff */
[----:B----4-:R4:W-:Y:S03]  /*0b50*/  STS.64 [UR8], R6 ;  /* 0x00000006ff007988 */ /* 0x0109e60008000a08 */
[----:B---3--:R-:W-:-:S05]  /*0b60*/  LOP3.LUT R2, R2, 0x10, R3, 0xd8, !PT ;  /* 0x0000001002027812 */ /* 0x008fca00078ed803 */
[----:B------:R4:W-:Y:S02]  /*0b70*/  STS [UR8+0x8], R2 ;  /* 0x00000802ff007988 */ /* 0x0009e40008000808 */
.L_x_21:
[----:B-----5:R-:W-:Y:S05]  /*0b80*/  BSYNC.RECONVERGENT B1 ;  /* 0x0000000000017941 */ /* 0x020fea0003800200 */
.L_x_20:
[----:B------:R-:W-:Y:S04]  /*0b90*/  BSSY.RECONVERGENT B1, `(.L_x_22) ;  /* 0x000000a000017945 */ /* 0x000fe80003800200 */
[----:B------:R-:W-:Y:S05]  /*0ba0*/  @P2 BRA `(.L_x_23) ;  /* 0x0000000000202947 */ /* 0x000fea0003800000 */
[----:B---34-:R-:W3:Y:S01]  /*0bb0*/  LDS R2, [UR8+0x34] ;  /* 0x00003408ff027984 */ /* 0x018ee20008000800 */
[----:B------:R-:W-:Y:S02]  /*0bc0*/  IMAD.MOV.U32 R7, RZ, RZ, 0x3f000000 ;  /* 0x3f000000ff077424 */ /* 0x000fe400078e00ff */
[----:B------:R-:W-:Y:S01]  /*0bd0*/  @!P2 IMAD.MOV.U32 R6, RZ, RZ, 0x3f ;  /* 0x0000003fff06a424 */ /* 0x000fe200078e00ff */
[----:B------:R-:W4:Y:S02]  /*0be0*/  @!P2 LDS R3, [UR8+0x38] ;  /* 0x00003808ff03a984 */ /* 0x000f240008000800 */
[----:B---3--:R-:W-:Y:S02]  /*0bf0*/  LOP3.LUT R2, R2, 0xff000000, R7, 0xb8, !PT ;  /* 0xff00000002027812 */ /* 0x008fe400078eb807 */
[----:B----4-:R-:W-:-:S03]  /*0c00*/  @!P2 LOP3.LUT R3, R3, 0xff, R6, 0xb8, !PT ;  /* 0x000000ff0303a812 */ /* 0x010fc600078eb806 */
[----:B------:R5:W-:Y:S04]  /*0c10*/  STS [UR8+0x34], R2 ;  /* 0x00003402ff007988 */ /* 0x000be80008000808 */
[----:B------:R5:W-:Y:S02]  /*0c20*/  @!P2 STS [UR8+0x38], R3 ;  /* 0x00003803ff00a988 */ /* 0x000be40008000808 */
.L_x_23:
[----:B------:R-:W-:Y:S05]  /*0c30*/  BSYNC.RECONVERGENT B1 ;  /* 0x0000000000017941 */ /* 0x000fea0003800200 */
.L_x_22:
[----:B------:R-:W-:Y:S04]  /*0c40*/  BSSY.RECONVERGENT B1, `(.L_x_24) ;  /* 0x0000004000017945 */ /* 0x000fe80003800200 */
[----:B------:R-:W-:Y:S05]  /*0c50*/  @P2 BRA `(.L_x_25) ;  /* 0x0000000000082947 */ /* 0x000fea0003800000 */
[----:B------:R2:W-:Y:S04]  /*0c60*/  STS [UR8+0x24], R12 ;  /* 0x0000240cff007988 */ /* 0x0005e80008000808 */
[----:B------:R2:W-:Y:S02]  /*0c70*/  STS [UR8+0x20], R5 ;  /* 0x00002005ff007988 */ /* 0x0005e40008000808 */
.L_x_25:
[----:B------:R-:W-:Y:S05]  /*0c80*/  BSYNC.RECONVERGENT B1 ;  /* 0x0000000000017941 */ /* 0x000fea0003800200 */
.L_x_24:
[----:B------:R-:W-:Y:S04]  /*0c90*/  BSSY.RECONVERGENT B1, `(.L_x_26) ;  /* 0x000000e000017945 */ /* 0x000fe80003800200 */
[----:B------:R-:W-:Y:S05]  /*0ca0*/  @P2 BRA `(.L_x_27) ;  /* 0x0000000000302947 */ /* 0x000fea0003800000 */
[----:B-----5:R-:W5:Y:S01]  /*0cb0*/  LDS R3, [UR8+0x34] ;  /* 0x00003408ff037984 */ /* 0x020f620008000800 */
[----:B----4-:R-:W4:Y:S03]  /*0cc0*/  LDC.64 R6, c[0x0][0x3b0] ;  /* 0x0000ec00ff067b82 */ /* 0x010f260000000a00 */
[----:B---3--:R-:W3:Y:S01]  /*0cd0*/  LDS R2, [UR8+0x1c] ;  /* 0x00001c08ff027984 */ /* 0x008ee20008000800 */
[C---:B----4-:R-:W-:Y:S01]  /*0ce0*/  SHF.L.U64.HI R7, R6.reuse, 0x1, R7 ;  /* 0x0000000106077819 */ /* 0x050fe20000010207 */
[----:B------:R-:W-:-:S03]  /*0cf0*/  IMAD.SHL.U32 R6, R6, 0x2, RZ ;  /* 0x0000000206067824 */ /* 0x000fc600078e00ff */
[--C-:B------:R-:W-:Y:S02]  /*0d00*/  SHF.R.U32.HI R9, RZ, 0x4, R7.reuse ;  /* 0x00000004ff097819 */ /* 0x100fe40000011607 */
[----:B------:R-:W-:-:S05]  /*0d10*/  SHF.R.U64 R6, R6, 0x4, R7 ;  /* 0x0000000406067819 */ /* 0x000fca0000001207 */
[----:B------:R4:W-:Y:S01]  /*0d20*/  STS [UR8+0xc], R6 ;  /* 0x00000c06ff007988 */ /* 0x0009e20008000808 */
[----:B-----5:R-:W-:Y:S02]  /*0d30*/  LOP3.LUT R3, R3, 0x7, RZ, 0xb8, !PT ;  /* 0x0000000703037812 */ /* 0x020fe400078eb8ff */
[----:B---3--:R-:W-:-:S03]  /*0d40*/  LOP3.LUT R2, R2, 0xf, R9, 0xb8, !PT ;  /* 0x0000000f02027812 */ /* 0x008fc600078eb809 */
[----:B------:R4:W-:Y:S04]  /*0d50*/  STS [UR8+0x34], R3 ;  /* 0x00003403ff007988 */ /* 0x0009e80008000808 */
[----:B------:R4:W-:Y:S02]  /*0d60*/  STS [UR8+0x1c], R2 ;  /* 0x00001c02ff007988 */ /* 0x0009e40008000808 */
.L_x_27:
[----:B------:R-:W-:Y:S05]  /*0d70*/  BSYNC.RECONVERGENT B1 ;  /* 0x0000000000017941 */ /* 0x000fea0003800200 */
.L_x_26:
[----:B------:R-:W-:Y:S04]  /*0d80*/  BSSY.RECONVERGENT B2, `(.L_x_28) ;  /* 0x000001a000027945 */ /* 0x000fe80003800200 */
[----:B------:R-:W-:Y:S04]  /*0d90*/  BSSY.RELIABLE B1, `(.L_x_29) ;  /* 0x0000015000017945 */ /* 0x000fe80003800100 */
[----:B------:R-:W-:Y:S05]  /*0da0*/  @P2 BRA `(.L_x_30) ;  /* 0x0000000000202947 */ /* 0x000fea0003800000 */
[----:B---345:R-:W3:Y:S02]  /*0db0*/  LDS R2, [UR8+0x34] ;  /* 0x00003408ff027984 */ /* 0x038ee40008000800 */
[----:B---3--:R-:W-:-:S05]  /*0dc0*/  LOP3.LUT R2, R2, 0x38, RZ, 0xb8, !PT ;  /* 0x0000003802027812 */ /* 0x008fca00078eb8ff */
[----:B------:R3:W-:Y:S01]  /*0dd0*/  STS [UR8+0x34], R2 ;  /* 0x00003402ff007988 */ /* 0x0007e20008000808 */
[----:B------:R-:W-:Y:S05]  /*0de0*/  @P2 BRA `(.L_x_31) ;  /* 0x0000000000202947 */ /* 0x000fea0003800000 */
[----:B---3--:R-:W3:Y:S01]  /*0df0*/  LDS R2, [UR8+0x8] ;  /* 0x00000808ff027984 */ /* 0x008ee20008000800 */
[----:B------:R-:W-:-:S05]  /*0e00*/  IMAD.MOV.U32 R3, RZ, RZ, 0x780 ;  /* 0x00000780ff037424 */ /* 0x000fca00078e00ff */
[----:B---3--:R-:W-:-:S05]  /*0e10*/  LOP3.LUT R2, R2, 0x500, R3, 0xd8, !PT ;  /* 0x0000050002027812 */ /* 0x008fca00078ed803 */
[----:B------:R3:W-:Y:S02]  /*0e20*/  STS [UR8+0x8], R2 ;  /* 0x00000802ff007988 */ /* 0x0007e40008000808 */
.L_x_30:
[----:B------:R-:W-:Y:S05]  /*0e30*/  @P2 BRA `(.L_x_32) ;  /* 0x0000000000282947 */ /* 0x000fea0003800000 */
[----:B---345:R-:W3:Y:S02]  /*0e40*/  LDS R2, [UR8+0x8] ;  /* 0x00000808ff027984 */ /* 0x038ee40008000800 */
[----:B---3--:R-:W-:-:S05]  /*0e50*/  LOP3.LUT R2, R2, 0x1800, RZ, 0xb8, !PT ;  /* 0x0000180002027812 */ /* 0x008fca00078eb8ff */
[----:B------:R4:W-:Y:S02]  /*0e60*/  STS [UR8+0x8], R2 ;  /* 0x00000802ff007988 */ /* 0x0009e40008000808 */
.L_x_31:
[----:B------:R-:W-:Y:S05]  /*0e70*/  @P2 BREAK.RELIABLE B1 ;  /* 0x0000000000012942 */ /* 0x000fea0003800100 */
[----:B------:R-:W-:Y:S05]  /*0e80*/  @P2 BRA `(.L_x_33) ;  /* 0x0000000000242947 */ /* 0x000fea0003800000 */
[----:B---34-:R-:W3:Y:S01]  /*0e90*/  LDS R2, [UR8+0x8] ;  /* 0x00000808ff027984 */ /* 0x018ee20008000800 */
[----:B------:R-:W-:-:S05]  /*0ea0*/  IMAD.MOV.U32 R3, RZ, RZ, 0x6000 ;  /* 0x00006000ff037424 */ /* 0x000fca00078e00ff */
[----:B---3--:R-:W-:-:S04]  /*0eb0*/  LOP3.LUT R2, R2, 0x6000, R3, 0xd8, !PT ;  /* 0x0000600002027812 */ /* 0x008fc800078ed803 */
[----:B------:R-:W-:-:S05]  /*0ec0*/  LOP3.LUT R2, R2, 0x400000, RZ, 0xb8, !PT ;  /* 0x0040000002027812 */ /* 0x000fca00078eb8ff */
[----:B------:R3:W-:Y:S02]  /*0ed0*/  STS [UR8+0x8], R2 ;  /* 0x00000802ff007988 */ /* 0x0007e40008000808 */
.L_x_32:
[----:B------:R-:W-:Y:S05]  /*0ee0*/  BSYNC.RELIABLE B1 ;  /* 0x0000000000017941 */ /* 0x000fea0003800100 */
.L_x_29:
[----:B---345:R-:W3:Y:S02]  /*0ef0*/  @!P2 LDS R2, [UR8+0x8] ;  /* 0x00000808ff02a984 */ /* 0x038ee40008000800 */
[----:B---3--:R-:W-:-:S05]  /*0f00*/  @!P2 LOP3.LUT R2, R2, 0x8000, RZ, 0xb8, !PT ;  /* 0x000080000202a812 */ /* 0x008fca00078eb8ff */
[----:B------:R5:W-:Y:S02]  /*0f10*/  @!P2 STS [UR8+0x8], R2 ;  /* 0x00000802ff00a988 */ /* 0x000be40008000808 */
.L_x_33:
[----:B------:R-:W-:Y:S05]  /*0f20*/  BSYNC.RECONVERGENT B2 ;  /* 0x0000000000027941 */ /* 0x000fea0003800200 */
.L_x_28:
[----:B------:R-:W-:Y:S05]  /*0f30*/  WARPSYNC.ALL ;  /* 0x0000000000007948 */ /* 0x000fea0003800000 */
[----:B------:R-:W-:Y:S01]  /*0f40*/  NOP ;  /* 0x0000000000007918 */ /* 0x000fe20000000000 */
[----:B------:R-:W-:-:S04]  /*0f50*/  UIADD3 UR5, UPT, UPT, UR4, 0x80, URZ ;  /* 0x0000008004057890 */ /* 0x000fc8000fffe0ff */
[----:B------:R-:W-:-:S04]  /*0f60*/  UIADD3 UR22, UP0, UPT, UR5, UR10, URZ ;  /* 0x0000000a05167290 */ /* 0x000fc8000ff1e0ff */
[----:B------:R-:W-:Y:S01]  /*0f70*/  ULEA.HI.X.SX32 UR23, UR5, UR11, 0x1, UP0 ;  /* 0x0000000b05177291 */ /* 0x000fe200080f0eff */
[----:B------:R-:W-:Y:S11]  /*0f80*/  @P0 BRA `(.L_x_34) ;  /* 0x0000000000300947 */ /* 0x000ff60003800000 */
[----:B---345:R-:W3:Y:S01]  /*0f90*/  S2R R2, SR_LANEID ;  /* 0x0000000000027919 */ /* 0x038ee20000000000 */
[----:B------:R-:W-:Y:S05]  /*0fa0*/  WARPSYNC.ALL ;  /* 0x0000000000007948 */ /* 0x000fea0003800000 */
[----:B------:R-:W-:Y:S01]  /*0fb0*/  NOP ;  /* 0x0000000000007918 */ /* 0x000fe20000000000 */
[----:B---3--:R-:W-:-:S05]  /*0fc0*/  IMAD.SHL.U32 R6, R2, 0x4, RZ ;  /* 0x0000000402067824 */ /* 0x008fca00078e00ff */
[----:B------:R-:W3:Y:S01]  /*0fd0*/  LDS R7, [R6+UR8] ;  /* 0x0000000806077984 */ /* 0x000ee20008000800 */
[----:B------:R-:W-:-:S05]  /*0fe0*/  IADD3 R2, P3, PT, R6, UR22, RZ ;  /* 0x0000001606027c10 */ /* 0x000fca000ff7e0ff */
[----:B------:R-:W-:-:S05]  /*0ff0*/  IMAD.X R3, RZ, RZ, UR23, P3 ;  /* 0x00000017ff037e24 */ /* 0x000fca00098e06ff */
[----:B---3--:R3:W4:Y:S01]  /*1000*/  ATOMG.E.EXCH.STRONG.GPU PT, RZ, [R2], R7 ;  /* 0x0000000702ff73a8 */ /* 0x00872200041ee100 */
[----:B------:R-:W-:-:S04]  /*1010*/  DEPBAR {5,4,3,2,1,0} ;  /* 0x0000003f0000791a */ /* 0x000fc80000000000 */
[----:B------:R-:W5:Y:S02]  /*1020*/  CCTL.E.C.LDCU.IV.DEEP [UR22] ;  /* 0x0000000016007540 */ /* 0x000f640009c08000 */
[----:B-----5:R3:W-:Y:S01]  /*1030*/  UTMACCTL.IV [UR22] ;  /* 0x00000000160079b9 */ /* 0x0207e20008000000 */
[----:B------:R-:W-:Y:S01]  /*1040*/  NOP ;  /* 0x0000000000007918 */ /* 0x000fe20000000000 */
.L_x_34:
[----:B------:R-:W-:Y:S05]  /*1050*/  @P0 BRA `(.L_x_35) ;  /* 0x00000000000c0947 */ /* 0x000fea0003800000 */
[----:B------:R0:W-:Y:S01]  /*1060*/  UTMACMDFLUSH ;  /* 0x00000000000079b7 */ /* 0x0001e20000000000 */
[----:B------:R-:W-:Y:S05]  /*1070*/  @P0 BRA `(.L_x_35) ;  /* 0x0000000000040947 */ /* 0x000fea0003800000 */
[----:B------:R-:W-:-:S04]  /*1080*/  DEPBAR.LE SB0, 0x0 ;  /* 0x000080000000791a */ /* 0x000fc80000000000 */
.L_x_35:
[----:B------:R-:W-:Y:S05]  /*1090*/  WARPSYNC.ALL ;  /* 0x0000000000007948 */ /* 0x000fea0003800000 */
[----:B------:R-:W-:Y:S01]  /*10a0*/  NOP ;  /* 0x0000000000007918 */ /* 0x000fe20000000000 */
[----:B----4-:R-:W-:Y:S06]  /*10b0*/  BAR.SYNC.DEFER_BLOCKING 0x0 ;  /* 0x0000000000007b1d */ /* 0x010fec0000010000 */
[----:B------:R-:W-:Y:S02]  /*10c0*/  BSSY.RECONVERGENT B2, `(.L_x_36) ;  /* 0x000000b000027945 */ /* 0x000fe40003800200 */
[----:B------:R-:W-:Y:S06]  /*10d0*/  BAR.SYNC.DEFER_BLOCKING 0x0 ;  /* 0x0000000000007b1d */ /* 0x000fec0000010000 */
[----:B------:R4:W-:Y:S01]  /*10e0*/  @!P0 STS [R11], RZ ;  /* 0x000000ff0b008388 */ /* 0x0009e20000000800 */
[----:B------:R-:W-:Y:S01]  /*10f0*/  NOP ;  /* 0x0000000000007918 */ /* 0x000fe20000000000 */
[----:B------:R-:W-:Y:S05]  /*1100*/  @P2 BRA `(.L_x_37) ;  /* 0x0000000000182947 */ /* 0x000fea0003800000 */
[----:B---3-5:R-:W3:Y:S01]  /*1110*/  LDS R2, [UR8+0x8] ;  /* 0x00000808ff027984 */ /* 0x028ee20008000800 */
[----:B------:R-:W5:Y:S01]  /*1120*/  LDC.64 R6, c[0x0][0x390] ;  /* 0x0000e400ff067b82 */ /* 0x000f620000000a00 */
[----:B------:R-:W-:Y:S02]  /*1130*/  IMAD.MOV.U32 R3, RZ, RZ, 0x70 ;  /* 0x00000070ff037424 */ /* 0x000fe400078e00ff */
[----:B-----5:R5:W-:Y:S03]  /*1140*/  STS.64 [UR8], R6 ;  /* 0x00000006ff007988 */ /* 0x020be60008000a08 */
[----:B---3--:R-:W-:-:S05]  /*1150*/  LOP3.LUT R2, R2, 0x10, R3, 0xd8, !PT ;  /* 0x0000001002027812 */ /* 0x008fca00078ed803 */
[----:B------:R5:W-:Y:S02]  /*1160*/  STS [UR8+0x8], R2 ;  /* 0x00000802ff007988 */ /* 0x000be40008000808 */
.L_x_37:
[----:B---3--:R-:W-:Y:S05]  /*1170*/  BSYNC.RECONVERGENT B2 ;  /* 0x0000000000027941 */ /* 0x008fea0003800200 */
.L_x_36:
[----:B------:R-:W-:Y:S04]  /*1180*/  BSSY.RECONVERGENT B3, `(.L_x_38) ;  /* 0x0000011000037945 */ /* 0x000fe80003800200 */
[----:B------:R-:W-:Y:S04]  /*1190*/  BSSY.RELIABLE B2, `(.L_x_39) ;  /* 0x000000e000027945 */ /* 0x000fe80003800100 */
[----:B------:R-:W-:Y:S05]  /*11a0*/  @P2 BRA `(.L_x_40) ;  /* 0x0000000000242947 */ /* 0x000fea0003800000 */
[----:B-----5:R-:W3:Y:S01]  /*11b0*/  LDS R2, [UR8+0x34] ;  /* 0x00003408ff027984 */ /* 0x020ee20008000800 */
[----:B------:R-:W-:-:S05]  /*11c0*/  IMAD.MOV.U32 R3, RZ, RZ, 0x3f000000 ;  /* 0x3f000000ff037424 */ /* 0x000fca00078e00ff */
[----:B---3--:R-:W-:-:S05]  /*11d0*/  LOP3.LUT R2, R2, 0xff000000, R3, 0xb8, !PT ;  /* 0xff00000002027812 */ /* 0x008fca00078eb803 */
[----:B------:R3:W-:Y:S01]  /*11e0*/  STS [UR8+0x34], R2 ;  /* 0x00003402ff007988 */ /* 0x0007e20008000808 */
[----:B------:R-:W-:Y:S05]  /*11f0*/  @P2 BRA `(.L_x_41) ;  /* 0x00000000001c2947 */ /* 0x000fea0003800000 */
[----:B---3--:R-:W3:Y:S01]  /*1200*/  LDS R2, [UR8+0x38] ;  /* 0x00003808ff027984 */ /* 0x008ee20008000800 */
[----:B------:R-:W-:-:S05]  /*1210*/  IMAD.MOV.U32 R3, RZ, RZ, 0x3f ;  /* 0x0000003fff037424 */ /* 0x000fca00078e00ff */
[----:B---3--:R-:W-:-:S05]  /*1220*/  LOP3.LUT R2, R2, 0xff, R3, 0xb8, !PT ;  /* 0x000000ff02027812 */ /* 0x008fca00078eb803 */
[----:B------:R3:W-:Y:S02]  /*1230*/  STS [UR8+0x38], R2 ;  /* 0x00003802ff007988 */ /* 0x0007e40008000808 */
.L_x_40:
[----:B------:R-:W-:Y:S05]  /*1240*/  @P2 BREAK.RELIABLE B2 ;  /* 0x0000000000022942 */ /* 0x000fea0003800100 */
[----:B------:R-:W-:Y:S05]  /*1250*/  @P2 BRA `(.L_x_42) ;  /* 0x00000000000c2947 */ /* 0x000fea0003800000 */
[----:B------:R2:W-:Y:S02]  /*1260*/  STS [UR8+0x20], R5 ;  /* 0x00002005ff007988 */ /* 0x0005e40008000808 */
.L_x_41:
[----:B------:R-:W-:Y:S05]  /*1270*/  BSYNC.RELIABLE B2 ;  /* 0x0000000000027941 */ /* 0x000fea0003800100 */
.L_x_39:
[----:B------:R2:W-:Y:S02]  /*1280*/  @!P2 STS [UR8+0x24], R4 ;  /* 0x00002404ff00a988 */ /* 0x0005e40008000808 */
.L_x_42:
[----:B------:R-:W-:Y:S05]  /*1290*/  BSYNC.RECONVERGENT B3 ;  /* 0x0000000000037941 */ /* 0x000fea0003800200 */
.L_x_38:
[----:B------:R-:W-:Y:S05]  /*12a0*/  WARPSYNC.ALL ;  /* 0x0000000000007948 */ /* 0x000fea0003800000 */
[----:B------:R-:W-:Y:S01]  /*12b0*/  NOP ;  /* 0x0000000000007918 */ /* 0x000fe20000000000 */
[----:B------:R-:W-:Y:S04]  /*12c0*/  BSSY.RECONVERGENT B3, `(.L_x_43) ;  /* 0x000000e000037945 */ /* 0x000fe80003800200 */
[----:B------:R-:W-:Y:S05]  /*12d0*/  @P2 BRA `(.L_x_44) ;  /* 0x0000000000302947 */ /* 0x000fea0003800000 */
[----:B------:R-:W2:Y:S02]  /*12e0*/  LDS R3, [UR8+0x34] ;  /* 0x00003408ff037984 */ /* 0x000ea40008000800 */
[----:B--2---:R-:W2:Y:S02]  /*12f0*/  LDC.64 R4, c[0x0][0x3b8] ;  /* 0x0000ee00ff047b82 */ /* 0x004ea40000000a00 */
[----:B---3-5:R-:W3:Y:S01]  /*1300*/  LDS R2, [UR8+0x1c] ;  /* 0x00001c08ff027984 */ /* 0x028ee20008000800 */
[C---:B--2---:R-:W-:Y:S01]  /*1310*/  SHF.L.U64.HI R5, R4.reuse, 0x1, R5 ;  /* 0x0000000104057819 */ /* 0x044fe20000010205 */
[----:B------:R-:W-:-:S03]  /*1320*/  IMAD.SHL.U32 R4, R4, 0x2, RZ ;  /* 0x0000000204047824 */ /* 0x000fc600078e00ff */
[--C-:B------:R-:W-:Y:S02]  /*1330*/  SHF.R.U32.HI R7, RZ, 0x4, R5.reuse ;  /* 0x00000004ff077819 */ /* 0x100fe40000011605 */
[----:B------:R-:W-:-:S05]  /*1340*/  SHF.R.U64 R4, R4, 0x4, R5 ;  /* 0x0000000404047819 */ /* 0x000fca0000001205 */
[----:B------:R2:W-:Y:S01]  /*1350*/  STS [UR8+0xc], R4 ;  /* 0x00000c04ff007988 */ /* 0x0005e20008000808 */
[----:B------:R-:W-:Y:S02]  /*1360*/  LOP3.LUT R3, R3, 0x7, RZ, 0xb8, !PT ;  /* 0x0000000703037812 */ /* 0x000fe400078eb8ff */
[----:B---3--:R-:W-:-:S03]  /*1370*/  LOP3.LUT R2, R2, 0xf, R7, 0xb8, !PT ;  /* 0x0000000f02027812 */ /* 0x008fc600078eb807 */
[----:B------:R2:W-:Y:S04]  /*1380*/  STS [UR8+0x34], R3 ;  /* 0x00003403ff007988 */ /* 0x0005e80008000808 */
[----:B------:R2:W-:Y:S02]  /*1390*/  STS [UR8+0x1c], R2 ;  /* 0x00001c02ff007988 */ /* 0x0005e40008000808 */
.L_x_44:
[----:B------:R-:W-:Y:S05]  /*13a0*/  BSYNC.RECONVERGENT B3 ;  /* 0x0000000000037941 */ /* 0x000fea0003800200 */
.L_x_43:
[----:B------:R-:W-:Y:S04]  /*13b0*/  BSSY.RECONVERGENT B4, `(.L_x_45) ;  /* 0x000001a000047945 */ /* 0x000fe80003800200 */
[----:B------:R-:W-:Y:S04]  /*13c0*/  BSSY.RELIABLE B3, `(.L_x_46) ;  /* 0x0000015000037945 */ /* 0x000fe80003800100 */
[----:B------:R-:W-:Y:S05]  /*13d0*/  @P2 BRA `(.L_x_47) ;  /* 0x0000000000202947 */ /* 0x000fea0003800000 */
[----:B--23-5:R-:W2:Y:S02]  /*13e0*/  LDS R2, [UR8+0x34] ;  /* 0x00003408ff027984 */ /* 0x02cea40008000800 */
[----:B--2---:R-:W-:-:S05]  /*13f0*/  LOP3.LUT R2, R2, 0x38, RZ, 0xb8, !PT ;  /* 0x0000003802027812 */ /* 0x004fca00078eb8ff */
[----:B------:R2:W-:Y:S01]  /*1400*/  STS [UR8+0x34], R2 ;  /* 0x00003402ff007988 */ /* 0x0005e20008000808 */
[----:B------:R-:W-:Y:S05]  /*1410*/  @P2 BRA `(.L_x_48) ;  /* 0x0000000000202947 */ /* 0x000fea0003800000 */
[----:B--2---:R-:W2:Y:S01]  /*1420*/  LDS R2, [UR8+0x8] ;  /* 0x00000808ff027984 */ /* 0x004ea20008000800 */
[----:B------:R-:W-:-:S05]  /*1430*/  IMAD.MOV.U32 R3, RZ, RZ, 0x780 ;  /* 0x00000780ff037424 */ /* 0x000fca00078e00ff */
[----:B--2---:R-:W-:-:S05]  /*1440*/  LOP3.LUT R2, R2, 0x500, R3, 0xd8, !PT ;  /* 0x0000050002027812 */ /* 0x004fca00078ed803 */
[----:B------:R2:W-:Y:S02]  /*1450*/  STS [UR8+0x8], R2 ;  /* 0x00000802ff007988 */ /* 0x0005e40008000808 */
.L_x_47:
[----:B------:R-:W-:Y:S05]  /*1460*/  @P2 BRA `(.L_x_49) ;  /* 0x0000000000282947 */ /* 0x000fea0003800000 */
[----:B--23-5:R-:W2:Y:S02]  /*1470*/  LDS R2, [UR8+0x8] ;  /* 0x00000808ff027984 */ /* 0x02cea40008000800 */
[----:B--2---:R-:W-:-:S05]  /*1480*/  LOP3.LUT R2, R2, 0x1800, RZ, 0xb8, !PT ;  /* 0x0000180002027812 */ /* 0x004fca00078eb8ff */
[----:B------:R3:W-:Y:S02]  /*1490*/  STS [UR8+0x8], R2 ;  /* 0x00000802ff007988 */ /* 0x0007e40008000808 */
.L_x_48:
[----:B------:R-:W-:Y:S05]  /*14a0*/  @P2 BREAK.RELIABLE B3 ;  /* 0x0000000000032942 */ /* 0x000fea0003800100 */
[----:B------:R-:W-:Y:S05]  /*14b0*/  @P2 BRA `(.L_x_50) ;  /* 0x0000000000242947 */ /* 0x000fea0003800000 */
[----:B--23--:R-:W2:Y:S01]  /*14c0*/  LDS R2, [UR8+0x8] ;  /* 0x00000808ff027984 */ /* 0x00cea20008000800 */
[----:B------:R-:W-:-:S05]  /*14d0*/  IMAD.MOV.U32 R3, RZ, RZ, 0x6000 ;  /* 0x00006000ff037424 */ /* 0x000fca00078e00ff */
[----:B--2---:R-:W-:-:S04]  /*14e0*/  LOP3.LUT R2, R2, 0x6000, R3, 0xd8, !PT ;  /* 0x0000600002027812 */ /* 0x004fc800078ed803 */
[----:B------:R-:W-:-:S05]  /*14f0*/  LOP3.LUT R2, R2, 0x400000, RZ, 0xb8, !PT ;  /* 0x0040000002027812 */ /* 0x000fca00078eb8ff */
[----:B------:R2:W-:Y:S02]  /*1500*/  STS [UR8+0x8], R2 ;  /* 0x00000802ff007988 */ /* 0x0005e40008000808 */
.L_x_49:
[----:B------:R-:W-:Y:S05]  /*1510*/  BSYNC.RELIABLE B3 ;  /* 0x0000000000037941 */ /* 0x000fea0003800100 */
.L_x_46:
[----:B--23-5:R-:W2:Y:S02]  /*1520*/  @!P2 LDS R2, [UR8+0x8] ;  /* 0x00000808ff02a984 */ /* 0x02cea40008000800 */
[----:B--2---:R-:W-:-:S05]  /*1530*/  @!P2 LOP3.LUT R2, R2, 0x8000, RZ, 0xb8, !PT ;  /* 0x000080000202a812 */ /* 0x004fca00078eb8ff */
[----:B------:R5:W-:Y:S02]  /*1540*/  @!P2 STS [UR8+0x8], R2 ;  /* 0x00000802ff00a988 */ /* 0x000be40008000808 */
.L_x_50:
[----:B------:R-:W-:Y:S05]  /*1550*/  BSYNC.RECONVERGENT B4 ;  /* 0x0000000000047941 */ /* 0x000fea0003800200 */
.L_x_45:
[----:B------:R-:W-:Y:S05]  /*1560*/  WARPSYNC.ALL ;  /* 0x0000000000007948 */ /* 0x000fea0003800000 */
[----:B------:R-:W-:Y:S01]  /*1570*/  NOP ;  /* 0x0000000000007918 */ /* 0x000fe20000000000 */
[----:B------:R-:W-:-:S04]  /*1580*/  UIADD3 UR4, UPT, UPT, UR4, 0x100, URZ ;  /* 0x0000010004047890 */ /* 0x000fc8000fffe0ff */
[----:B------:R-:W-:-:S04]  /*1590*/  UIADD3 UR10, UP0, UPT, UR4, UR10, URZ ;  /* 0x0000000a040a7290 */ /* 0x000fc8000ff1e0ff */
[----:B------:R-:W-:Y:S01]  /*15a0*/  ULEA.HI.X.SX32 UR11, UR4, UR11, 0x1, UP0 ;  /* 0x0000000b040b7291 */ /* 0x000fe200080f0eff */
[----:B------:R-:W-:Y:S11]  /*15b0*/  @P0 BRA `(.L_x_51) ;  /* 0x0000000000300947 */ /* 0x000ff60003800000 */
[----:B--23-5:R-:W2:Y:S01]  /*15c0*/  S2R R2, SR_LANEID ;  /* 0x0000000000027919 */ /* 0x02cea20000000000 */
[----:B------:R-:W-:Y:S05]  /*15d0*/  WARPSYNC.ALL ;  /* 0x0000000000007948 */ /* 0x000fea0003800000 */
[----:B------:R-:W-:Y:S01]  /*15e0*/  NOP ;  /* 0x0000000000007918 */ /* 0x000fe20000000000 */
[----:B--2---:R-:W-:-:S05]  /*15f0*/  IMAD.SHL.U32 R4, R2, 0x4, RZ ;  /* 0x0000000402047824 */ /* 0x004fca00078e00ff */
[----:B------:R-:W2:Y:S01]  /*1600*/  LDS R5, [R4+UR8] ;  /* 0x0000000804057984 */ /* 0x000ea20008000800 */
[----:B------:R-:W-:-:S05]  /*1610*/  IADD3 R2, P3, PT, R4, UR10, RZ ;  /* 0x0000000a04027c10 */ /* 0x000fca000ff7e0ff */
[----:B------:R-:W-:-:S05]  /*1620*/  IMAD.X R3, RZ, RZ, UR11, P3 ;  /* 0x0000000bff037e24 */ /* 0x000fca00098e06ff */
[----:B--2---:R2:W3:Y:S01]  /*1630*/  ATOMG.E.EXCH.STRONG.GPU PT, RZ, [R2], R5 ;  /* 0x0000000502ff73a8 */ /* 0x0044e200041ee100 */
[----:B------:R-:W-:-:S04]  /*1640*/  DEPBAR {5,4,3,2,1,0} ;  /* 0x0000003f0000791a */ /* 0x000fc80000000000 */
[----:B------:R-:W5:Y:S02]  /*1650*/  CCTL.E.C.LDCU.IV.DEEP [UR10] ;  /* 0x000000000a007540 */ /* 0x000f640009c08000 */
[----:B-----5:R2:W-:Y:S01]  /*1660*/  UTMACCTL.IV [UR10] ;  /* 0x000000000a0079b9 */ /* 0x0205e20008000000 */
[----:B------:R-:W-:Y:S01]  /*1670*/  NOP ;  /* 0x0000000000007918 */ /* 0x000fe20000000000 */
.L_x_51:
[----:B------:R-:W-:Y:S05]  /*1680*/  @P0 BRA `(.L_x_52) ;  /* 0x00000000000c0947 */ /* 0x000fea0003800000 */
[----:B------:R0:W-:Y:S01]  /*1690*/  UTMACMDFLUSH ;  /* 0x00000000000079b7 */ /* 0x0001e20000000000 */
[----:B------:R-:W-:Y:S05]  /*16a0*/  @P0 BRA `(.L_x_52) ;  /* 0x0000000000040947 */ /* 0x000fea0003800000 */
[----:B------:R-:W-:-:S04]  /*16b0*/  DEPBAR.LE SB0, 0x0 ;  /* 0x000080000000791a */ /* 0x000fc80000000000 */
.L_x_52:
[----:B------:R-:W-:Y:S05]  /*16c0*/  WARPSYNC.ALL ;  /* 0x0000000000007948 */ /* 0x000fea0003800000 */
[----:B------:R-:W-:Y:S01]  /*16d0*/  NOP ;  /* 0x0000000000007918 */ /* 0x000fe20000000000 */
[----:B---3--:R-:W-:Y:S01]  /*16e0*/  BAR.SYNC.DEFER_BLOCKING 0x0 ;  /* 0x0000000000007b1d */ /* 0x008fe20000010000 */
[----:B--2--5:R-:W-:Y:S01]  /*16f0*/  SHF.R.U32.HI R2, RZ, 0x5, R0 ;  /* 0x00000005ff027819 */ /* 0x024fe20000011600 */
[----:B------:R-:W-:-:S03]  /*1700*/  USHF.L.U32 UR9, UR9, 0x8, URZ ;  /* 0x0000000809097899 */ /* 0x000fc600080006ff */
[----:B------:R-:W-:Y:S01]  /*1710*/  R2UR UR12, R2 ;  /* 0x00000000020c72ca */ /* 0x000fe200000e0000 */
[----:B------:R-:W-:Y:S01]  /*1720*/  VOTEU.ALL UP0, P2 ;  /* 0x0000000000ff7886 */ /* 0x000fe20001000000 */
[----:B------:R-:W-:Y:S01]  /*1730*/  UMOV UR4, 0x1 ;  /* 0x0000000100047882 */ /* 0x000fe20000000000 */
[----:B------:R-:W-:Y:S01]  /*1740*/  VOTEU.ALL UP1, P2 ;  /* 0x0000000000ff7886 */ /* 0x000fe20001020000 */
[----:B------:R-:W-:Y:S02]  /*1750*/  BSSY.RECONVERGENT B4, `(.L_x_53) ;  /* 0x0000018000047945 */ /* 0x000fe40003800200 */
[----:B------:R-:W-:-:S04]  /*1760*/  @!UP0 UIADD3 UR6, UPT, UPT, -UR4, 0x100000, URZ ;  /* 0x0010000004068890 */ /* 0x000fc8000fffe1ff */
[----:B------:R-:W-:Y:S02]  /*1770*/  @!UP0 USHF.L.U32 UR7, UR6, 0xb, URZ ;  /* 0x0000000b06078899 */ /* 0x000fe400080006ff */
[----:B------:R-:W-:Y:S02]  /*1780*/  @!UP0 USHF.L.U32 UR6, UR6, 0x1, URZ ;  /* 0x0000000106068899 */ /* 0x000fe400080006ff */
[----:B------:R-:W-:-:S04]  /*1790*/  @!UP0 UIADD3 UR4, UPT, UPT, -UR4, 0x100000, URZ ;  /* 0x0010000004048890 */ /* 0x000fc8000fffe1ff */
[----:B------:R-:W-:Y:S02]  /*17a0*/  @!UP0 USHF.L.U32 UR5, UR4, 0xb, URZ ;  /* 0x0000000b04058899 */ /* 0x000fe400080006ff */
[----:B------:R-:W-:Y:S01]  /*17b0*/  @!UP0 USHF.L.U32 UR4, UR4, 0x1, URZ ;  /* 0x0000000104048899 */ /* 0x000fe200080006ff */
[----:B------:R-:W-:Y:S01]  /*17c0*/  VOTEU.ALL UP0, P2 ;  /* 0x0000000000ff7886 */ /* 0x000fe20001000000 */
[----:B------:R-:W2:Y:S04]  /*17d0*/  FENCE.VIEW.ASYNC.S ;  /* 0x00000000000073c6 */ /* 0x000ea80000000000 */
[----:B--2---:R2:W3:Y:S06]  /*17e0*/  @!UP0 SYNCS.EXCH.64 URZ, [UR8+0x28000], UR6 ;  /* 0x0280000608ff85b2 */ /* 0x0044ec0008000100 */
[----:B------:R2:W3:Y:S02]  /*17f0*/  @!UP1 SYNCS.EXCH.64 URZ, [UR8+0x28020], UR4 ;  /* 0x0280200408ff95b2 */ /* 0x0004e40008000100 */
[----:B---3--:R-:W-:Y:S06]  /*1800*/  BAR.SYNC.DEFER_BLOCKING 0x0 ;  /* 0x0000000000007b1d */ /* 0x008fec0000010000 */
[----:B------:R-:W-:Y:S05]  /*1810*/  @P2 BRA `(.L_x_54) ;  /* 0x00000000002c2947 */ /* 0x000fea0003800000 */
[----:B--2---:R-:W-:Y:S02]  /*1820*/  UMOV UR4, 0x1 ;  /* 0x0000000100047882 */ /* 0x004fe40000000000 */
[----:B------:R-:W-:-:S04]  /*1830*/  UIADD3 UR6, UPT, UPT, -UR4, 0x100000, URZ ;  /* 0x0010000004067890 */ /* 0x000fc8000fffe1ff */
[----:B------:R-:W-:Y:S02]  /*1840*/  USHF.L.U32 UR7, UR6, 0xb, URZ ;  /* 0x0000000b06077899 */ /* 0x000fe400080006ff */
[----:B------:R-:W-:Y:S02]  /*1850*/  USHF.L.U32 UR6, UR6, 0x1, URZ ;  /* 0x0000000106067899 */ /* 0x000fe400080006ff */
[----:B------:R-:W-:-:S04]  /*1860*/  UIADD3 UR4, UPT, UPT, -UR4, 0x100000, URZ ;  /* 0x0010000004047890 */ /* 0x000fc8000fffe1ff */
[----:B------:R-:W-:Y:S02]  /*1870*/  USHF.L.U32 UR5, UR4, 0xb, URZ ;  /* 0x0000000b04057899 */ /* 0x000fe400080006ff */
[----:B------:R-:W-:Y:S01]  /*1880*/  USHF.L.U32 UR4, UR4, 0x1, URZ ;  /* 0x0000000104047899 */ /* 0x000fe200080006ff */
[----:B------:R-:W2:Y:S03]  /*1890*/  FENCE.VIEW.ASYNC.S ;  /* 0x00000000000073c6 */ /* 0x000ea60000000000 */
[----:B--2---:R3:W5:Y:S08]  /*18a0*/  SYNCS.EXCH.64 URZ, [UR8+0x28008], UR6 ;  /* 0x0280080608ff75b2 */ /* 0x0047700008000100 */
[----:B------:R3:W2:Y:S02]  /*18b0*/  SYNCS.EXCH.64 URZ, [UR8+0x28028], UR4 ;  /* 0x0280280408ff75b2 */ /* 0x0006a40008000100 */
[----:B---3--:R-:W-:Y:S01]  /*18c0*/  NOP ;  /* 0x0000000000007918 */ /* 0x008fe20000000000 */
.L_x_54:
[----:B--2---:R-:W-:Y:S05]  /*18d0*/  BSYNC.RECONVERGENT B4 ;  /* 0x0000000000047941 */ /* 0x004fea0003800200 */
.L_x_53:
[----:B-----5:R-:W-:Y:S06]  /*18e0*/  BAR.SYNC.DEFER_BLOCKING 0x0 ;  /* 0x0000000000007b1d */ /* 0x020fec0000010000 */
[----:B------:R-:W-:Y:S04]  /*18f0*/  BSSY.RECONVERGENT B4, `(.L_x_55) ;  /* 0x000000d000047945 */ /* 0x000fe80003800200 */
[----:B------:R-:W-:Y:S05]  /*1900*/  @P2 BRA `(.L_x_56) ;  /* 0x00000000002c2947 */ /* 0x000fea0003800000 */
[----:B------:R-:W-:Y:S02]  /*1910*/  UMOV UR4, 0x1 ;  /* 0x0000000100047882 */ /* 0x000fe40000000000 */
[----:B------:R-:W-:-:S04]  /*1920*/  UIADD3 UR6, UPT, UPT, -UR4, 0x100000, URZ ;  /* 0x0010000004067890 */ /* 0x000fc8000fffe1ff */
[----:B------:R-:W-:Y:S02]  /*1930*/  USHF.L.U32 UR7, UR6, 0xb, URZ ;  /* 0x0000000b06077899 */ /* 0x000fe400080006ff */
[----:B------:R-:W-:Y:S02]  /*1940*/  USHF.L.U32 UR6, UR6, 0x1, URZ ;  /* 0x0000000106067899 */ /* 0x000fe400080006ff */
[----:B------:R-:W-:-:S04]  /*1950*/  UIADD3 UR4, UPT, UPT, -UR4, 0x100000, URZ ;  /* 0x0010000004047890 */ /* 0x000fc8000fffe1ff */
[----:B------:R-:W-:Y:S02]  /*1960*/  USHF.L.U32 UR5, UR4, 0xb, URZ ;  /* 0x0000000b04057899 */ /* 0x000fe400080006ff */
[----:B------:R-:W-:Y:S01]  /*1970*/  USHF.L.U32 UR4, UR4, 0x1, URZ ;  /* 0x0000000104047899 */ /* 0x000fe200080006ff */
[----:B------:R-:W2:Y:S03]  /*1980*/  FENCE.VIEW.ASYNC.S ;  /* 0x00000000000073c6 */ /* 0x000ea60000000000 */
[----:B--2---:R2:W3:Y:S08]  /*1990*/  SYNCS.EXCH.64 URZ, [UR8+0x28010], UR6 ;  /* 0x0280100608ff75b2 */ /* 0x0044f00008000100 */
[----:B------:R2:W5:Y:S01]  /*19a0*/  SYNCS.EXCH.64 URZ, [UR8+0x28030], UR4 ;  /* 0x0280300408ff75b2 */ /* 0x0005620008000100 */
[----:B------:R-:W-:Y:S01]  /*19b0*/  NOP ;  /* 0x0000000000007918 */ /* 0x000fe20000000000 */
.L_x_56:
[----:B--2---:R-:W-:Y:S05]  /*19c0*/  BSYNC.RECONVERGENT B4 ;  /* 0x0000000000047941 */ /* 0x004fea0003800200 */
.L_x_55:
[----:B---3-5:R-:W-:Y:S01]  /*19d0*/  BAR.SYNC.DEFER_BLOCKING 0x0 ;  /* 0x0000000000007b1d */ /* 0x028fe20000010000 */
[----:B------:R-:W-:Y:S01]  /*19e0*/  UIADD3 UR6, UPT, UPT, UR8, 0x28020, URZ ;  /* 0x0002802008067890 */ /* 0x000fe2000fffe0ff */
[----:B------:R-:W-:Y:S01]  /*19f0*/  ISETP.GE.AND P0, PT, R13, 0x1, PT ;  /* 0x000000010d00780c */ /* 0x000fe20003f06270 */
[----:B------:R-:W-:-:S03]  /*1a00*/  USHF.L.U32 UR7, UR13, 0x6, URZ ;  /* 0x000000060d077899 */ /* 0x000fc600080006ff */
        /* <DEDUP_REMOVED lines=13> */
.L_x_58:
[----:B--2---:R-:W-:Y:S05]  /*1ae0*/  BSYNC.RECONVERGENT B4 ;  /* 0x0000000000047941 */ /* 0x004fea0003800200 */
.L_x_57:
[----:B------:R-:W-:Y:S05]  /*1af0*/  @!P0 BRA `(.L_x_59) ;  /* 0x0000000800688947 */ /* 0x000fea0003800000 */
[----:B---3-5:R-:W-:Y:S01]  /*1b00*/  BAR.SYNC.DEFER_BLOCKING 0x0 ;  /* 0x0000000000007b1d */ /* 0x028fe20000010000 */
[----:B------:R-:W-:Y:S01]  /*1b10*/  @!P2 IMAD.MOV.U32 R2, RZ, RZ, 0xa000 ;  /* 0x0000a000ff02a424 */ /* 0x000fe200078e00ff */
[----:B------:R-:W-:Y:S01]  /*1b20*/  ELECT P0, URZ, PT ;  /* 0x0000000000ff782f */ /* 0x000fe20003800000 */
[----:B------:R-:W-:-:S03]  /*1b30*/  UIADD3 UR16, UPT, UPT, UR8, 0x20000, URZ ;  /* 0x0002000008107890 */ /* 0x000fc6000fffe0ff */
[----:B------:R-:W-:Y:S01]  /*1b40*/  ISETP.LT.U32.AND P0, PT, R10, 0x20, P0 ;  /* 0x000000200a00780c */ /* 0x000fe20000701070 */
[----:B------:R-:W-:Y:S01]  /*1b50*/  UIADD3 UR17, UPT, UPT, UR8, 0x28000, URZ ;  /* 0x0002800008117890 */ /* 0x000fe2000fffe0ff */
[----:B------:R-:W-:Y:S01]  /*1b60*/  UMOV UR18, URZ ;  /* 0x000000ff00127c82 */ /* 0x000fe20008000000 */
[----:B------:R-:W-:Y:S01]  /*1b70*/  UMOV UR19, UR7 ;  /* 0x0000000700137c82 */ /* 0x000fe20008000000 */
[----:B------:R-:W-:Y:S01]  /*1b80*/  ULOP3.LUT UR4, UR12, 0x3, URZ, 0xc0, !UPT ;  /* 0x000000030c047892 */ /* 0x000fe2000f8ec0ff */
[----:B------:R-:W-:-:S03]  /*1b90*/  UMOV UR31, UR18 ;  /* 0x00000012001f7c82 */ /* 0x000fc60008000000 */
[----:B------:R-:W-:Y:S01]  /*1ba0*/  UMOV UR29, UR17 ;  /* 0x00000011001d7c82 */ /* 0x000fe20008000000 */
[----:B------:R-:W-:Y:S02]  /*1bb0*/  ULEA UR28, UR4, UR8, 0xd ;  /* 0x00000008041c7291 */ /* 0x000fe4000f8e68ff */
[----:B------:R-:W-:Y:S02]  /*1bc0*/  ULEA UR30, UR4, UR9, 0x6 ;  /* 0x00000009041e7291 */ /* 0x000fe4000f8e30ff */
[----:B------:R-:W-:Y:S01]  /*1bd0*/  VOTEU.ANY UP0, P0 ;  /* 0x0000000000ff7886 */ /* 0x000fe20000000100 */
[----:B------:R2:W-:Y:S01]  /*1be0*/  @!P2 SYNCS.ARRIVE.TRANS64 RZ, [UR8+0x28000], R2 ;  /* 0x02800002ffffa9a7 */ /* 0x0005e20008000008 */
[----:B------:R-:W-:Y:S06]  /*1bf0*/  BAR.SYNC.DEFER_BLOCKING 0x0 ;  /* 0x0000000000007b1d */ /* 0x000fec0000010000 */
[----:B------:R2:W-:Y:S01]  /*1c00*/  @UP0 UTMALDG.2D [UR16], [UR20] ;  /* 0x00000010140005b4 */ /* 0x0005e20008008000 */
[----:B------:R-:W-:Y:S01]  /*1c10*/  UISETP.NE.U32.AND UP0, UPT, UR12, URZ, UPT ;  /* 0x000000ff0c00728c */ /* 0x000fe2000bf05070 */
[----:B------:R3:W-:Y:S06]  /*1c20*/  MEMBAR.ALL.CTA ;  /* 0x0000000000007992 */ /* 0x0007ec0000008000 */
[----:B---3--:R-:W3:Y:S02]  /*1c30*/  FENCE.VIEW.ASYNC.S ;  /* 0x00000000000073c6 */ /* 0x008ee40000000000 */
[----:B---3--:R-:W-:Y:S06]  /*1c40*/  BAR.SYNC.DEFER_BLOCKING 0x0 ;  /* 0x0000000000007b1d */ /* 0x008fec0000010000 */
[----:B------:R2:W-:Y:S02]  /*1c50*/  UTMALDG.2D [UR28], [UR22] ;  /* 0x0000001c160075b4 */ /* 0x0005e40008008000 */
[----:B------:R-:W-:Y:S06]  /*1c60*/  BAR.SYNC.DEFER_BLOCKING 0x0 ;  /* 0x0000000000007b1d */ /* 0x000fec0000010000 */
[----:B------:R-:W3:Y:S02]  /*1c70*/  SYNCS.PHASECHK.TRANS64.TRYWAIT P0, [UR8+0x28000], RZ ;  /* 0x028000ffff0075a7 */ /* 0x000ee40008001108 */
[----:B--23--:R-:W-:Y:S05]  /*1c80*/  @!P0 BRA `(.L_x_60) ;  /* 0x0000001000d48947 */ /* 0x00cfea0003800000 */
.L_x_78:
[----:B------:R-:W-:Y:S05]  /*1c90*/  BRA.U UP0, `(.L_x_61) ;  /* 0x0000000100787547 */ /* 0x000fea000b800000 */
[----:B------:R-:W-:Y:S02]  /*1ca0*/  USHF.R.U32.HI UR14, URZ, 0x4, UR16 ;  /* 0x00000004ff0e7899 */ /* 0x000fe40008011610 */
[----:B------:R-:W-:Y:S02]  /*1cb0*/  USHF.R.U32.HI UR13, URZ, 0x4, UR8 ;  /* 0x00000004ff0d7899 */ /* 0x000fe40008011608 */
[----:B------:R-:W-:Y:S02]  /*1cc0*/  USGXT.U32 UR14, UR14, 0xe ;  /* 0x0000000e0e0e789a */ /* 0x000fe40008000000 */
[----:B------:R-:W-:Y:S02]  /*1cd0*/  USGXT.U32 UR13, UR13, 0xe ;  /* 0x0000000e0d0d789a */ /* 0x000fe40008000000 */
[----:B------:R-:W-:Y:S02]  /*1ce0*/  UIADD3 UR30, UP0, UPT, UR14, 0x2, URZ ;  /* 0x000000020e1e7890 */ /* 0x000fe4000ff1e0ff */
[----:B------:R-:W-:Y:S01]  /*1cf0*/  UIADD3 UR32, UP1, UPT, UR13, 0x2000080, URZ ;  /* 0x020000800d207890 */ /* 0x000fe2000ff3e0ff */
[----:B------:R-:W-:Y:S01]  /*1d00*/  UMOV UR4, URZ ;  /* 0x000000ff00047c82 */ /* 0x000fe20008000000 */
[----:B------:R-:W-:Y:S01]  /*1d10*/  UMOV UR5, URZ ;  /* 0x000000ff00057c82 */ /* 0x000fe20008000000 */
[----:B------:R-:W-:-:S02]  /*1d20*/  UIADD3.X UR31, UPT, UPT, UR4, 0x40004040, URZ, UP0, !UPT ;  /* 0x40004040041f7890 */ /* 0x000fc400087fe4ff */
[----:B------:R-:W-:Y:S02]  /*1d30*/  UIADD3.X UR33, UPT, UPT, UR5, 0x40004040, URZ, UP1, !UPT ;  /* 0x4000404005217890 */ /* 0x000fe40008ffe4ff */
[----:B------:R-:W-:Y:S02]  /*1d40*/  ULOP3.LUT UR4, UR13, 0x2000000, URZ, 0xfc, !UPT ;  /* 0x020000000d047892 */ /* 0x000fe4000f8efcff */
[----:B------:R-:W-:Y:S02]  /*1d50*/  UIADD3.64 UR16, UPT, UPT, UR30, 0x2, URZ ;  /* 0x000000021e107897 */ /* 0x000fe4000fffe0ff */
[----:B------:R-:W-:Y:S02]  /*1d60*/  UIADD3.64 UR18, UPT, UPT, UR32, 0x80, URZ ;  /* 0x0000008020127897 */ /* 0x000fe4000fffe0ff */
[----:B------:R-:W-:Y:S02]  /*1d70*/  UIADD3.64 UR26, UPT, UPT, UR30, 0x4, URZ ;  /* 0x000000041e1a7897 */ /* 0x000fe4000fffe0ff */
[----:B------:R-:W-:Y:S01]  /*1d80*/  UIADD3.64 UR28, UPT, UPT, UR32, 0x100, URZ ;  /* 0x00000100201c7897 */ /* 0x000fe2000fffe0ff */
[----:B------:R-:W-:Y:S01]  /*1d90*/  UMOV UR34, 0x0 ;  /* 0x0000000000227882 */ /* 0x000fe20000000000 */
[----:B------:R-:W-:Y:S01]  /*1da0*/  UMOV UR35, 0x4410490 ;  /* 0x0441049000237882 */ /* 0x000fe20000000000 */
[----:B------:R-:W-:Y:S01]  /*1db0*/  UMOV UR15, 0x40004040 ;  /* 0x40004040000f7882 */ /* 0x000fe20000000000 */
[----:B------:R-:W-:Y:S01]  /*1dc0*/  UMOV UR5, 0x40004040 ;  /* 0x4000404000057882 */ /* 0x000fe20000000000 */
[----:B------:R-:W-:Y:S01]  /*1dd0*/  UMOV UR36, 0x0 ;  /* 0x0000000000247882 */ /* 0x000fe20000000000 */
[----:B------:R-:W-:Y:S01]  /*1de0*/  UMOV UR37, 0x4410490 ;  /* 0x0441049000257882 */ /* 0x000fe20000000000 */
[----:B------:R-:W-:Y:S01]  /*1df0*/  UMOV UR38, 0x0 ;  /* 0x0000000000267882 */ /* 0x000fe20000000000 */
[----:B------:R-:W-:Y:S01]  /*1e00*/  UMOV UR39, 0x4410490 ;  /* 0x0441049000277882 */ /* 0x000fe20000000000 */
[----:B------:R2:W-:Y:S01]  /*1e10*/  UTCHMMA gdesc[UR14], gdesc[UR4], tmem[UR24], tmem[UR34], idesc[UR35], !UPT ;  /* 0x00ff22040e0075ea */ /* 0x0005e2000f800018 */
[----:B------:R-:W-:Y:S01]  /*1e20*/  UMOV UR40, 0x0 ;  /* 0x0000000000287882 */ /* 0x000fe20000000000 */
[----:B------:R-:W-:Y:S01]  /*1e30*/  UMOV UR41, 0x4410490 ;  /* 0x0441049000297882 */ /* 0x000fe20000000000 */
[----:B------:R2:W-:Y:S01]  /*1e40*/  UTCHMMA gdesc[UR30], gdesc[UR32], tmem[UR24], tmem[UR36], idesc[UR37], UPT ;  /* 0x00ff24201e0075ea */ /* 0x0005e2000b800018 */
[----:B------:R2:W-:Y:S01]  /*1e50*/  UTCHMMA gdesc[UR16], gdesc[UR18], tmem[UR24], tmem[UR38], idesc[UR39], UPT ;  /* 0x00ff2612100075ea */ /* 0x0005e2000b800018 */
[----:B------:R2:W-:Y:S01]  /*1e60*/  UTCHMMA gdesc[UR26], gdesc[UR28], tmem[UR24], tmem[UR40], idesc[UR41], UPT ;  /* 0x00ff281c1a0075ea */ /* 0x0005e2000b800018 */
[----:B------:R-:W-:Y:S01]  /*1e70*/  NOP ;  /* 0x0000000000007918 */ /* 0x000fe20000000000 */
.L_x_61:
[----:B------:R-:W-:Y:S01]  /*1e80*/  ELECT P0, URZ, PT ;  /* 0x0000000000ff782f */ /* 0x000fe20003800000 */
[----:B--2---:R-:W-:Y:S01]  /*1e90*/  UMOV UR4, UR6 ;  /* 0x0000000600047c82 */ /* 0x004fe20008000000 */
[----:B------:R-:W-:Y:S02]  /*1ea0*/  UMOV UR5, URZ ;  /* 0x000000ff00057c82 */ /* 0x000fe40008000000 */
[----:B------:R-:W-:-:S13]  /*1eb0*/  ISETP.LT.U32.AND P0, PT, R10, 0x20, P0 ;  /* 0x000000200a00780c */ /* 0x000fda0000701070 */
[----:B------:R-:W-:Y:S01]  /*1ec0*/  VOTEU.ANY UP0, P0 ;  /* 0x0000000000ff7886 */ /* 0x000fe20000000100 */
[----:B------:R-:W-:Y:S01]  /*1ed0*/  VOTEU.ANY UP1, P0 ;  /* 0x0000000000ff7886 */ /* 0x000fe20000020100 */
[----:B------:R-:W-:-:S03]  /*1ee0*/  ISETP.GE.U32.AND P0, PT, R13, 0x41, PT ;  /* 0x000000410d00780c */ /* 0x000fc60003f06070 */
[----:B------:R-:W-:Y:S02]  /*1ef0*/  @UP0 UMOV UR4, UR4 ;  /* 0x0000000400040c82 */ /* 0x000fe40008000000 */
[----:B------:R2:W-:Y:S01]  /*1f00*/  @UP1 UTCBAR [UR4], URZ ;  /* 0x000000ff040013e9 */ /* 0x0005e200080000ff */
[----:B------:R-:W-:Y:S06]  /*1f10*/  BAR.SYNC.DEFER_BLOCKING 0x0 ;  /* 0x0000000000007b1d */ /* 0x000fec0000010000 */
[----:B------:R-:W3:Y:S02]  /*1f20*/  SYNCS.PHASECHK.TRANS64.TRYWAIT P3, [UR8+0x28020], RZ ;  /* 0x028020ffff0075a7 */ /* 0x000ee40008061108 */
[----:B--23--:R-:W-:Y:S05]  /*1f30*/  @!P3 BRA `(.L_x_62) ;  /* 0x000000100034b947 */ /* 0x00cfea0003800000 */
.L_x_79:
[----:B------:R-:W-:Y:S01]  /*1f40*/  IMAD.MOV.U32 R2, RZ, RZ, RZ ;  /* 0x000000ffff027224 */ /* 0x000fe200078e00ff */
[----:B------:R-:W-:Y:S06]  /*1f50*/  @!P0 BRA `(.L_x_59) ;  /* 0x0000000400508947 */ /* 0x000fec0003800000 */
[----:B------:R-:W2:Y:S01]  /*1f60*/  LDCU UR25, c[0x0][0x3a0] ;  /* 0x00007400ff1977ac */ /* 0x000ea20008000800 */
[----:B------:R-:W-:Y:S01]  /*1f70*/  UMOV UR13, 0x1 ;  /* 0x00000001000d7882 */ /* 0x000fe20000000000 */
[----:B------:R-:W-:-:S05]  /*1f80*/  UMOV UR6, 0x40 ;  /* 0x0000004000067882 */ /* 0x000fca0000000000 */
.L_x_66:
[----:B------:R-:W-:Y:S01]  /*1f90*/  BAR.SYNC.DEFER_BLOCKING 0x0 ;  /* 0x0000000000007b1d */ /* 0x000fe20000010000 */
[----:B------:R-:W-:Y:S01]  /*1fa0*/  ULEA UR17, UR13, UR8, 0x3 ;  /* 0x000000080d117291 */ /* 0x000fe2000f8e18ff */
[----:B------:R-:W-:Y:S01]  /*1fb0*/  @!P2 IMAD.MOV.U32 R3, RZ, RZ, 0xa000 ;  /* 0x0000a000ff03a424 */ /* 0x000fe200078e00ff */
[----:B------:R-:W-:Y:S01]  /*1fc0*/  ELECT P0, URZ, PT ;  /* 0x0000000000ff782f */ /* 0x000fe20003800000 */
[----:B------:R-:W-:-:S03]  /*1fd0*/  ULEA UR4, UR13, UR8, 0xd ;  /* 0x000000080d047291 */ /* 0x000fc6000f8e68ff */
[----:B------:R-:W-:Y:S01]  /*1fe0*/  ISETP.LT.U32.AND P0, PT, R10, 0x20, P0 ;  /* 0x000000200a00780c */ /* 0x000fe20000701070 */
[----:B------:R-:W-:Y:S02]  /*1ff0*/  UIADD3 UR5, UPT, UPT, UR17, 0x28000, URZ ;  /* 0x0002800011057890 */ /* 0x000fe4000fffe0ff */
[----:B------:R-:W-:Y:S02]  /*2000*/  UIADD3 UR4, UPT, UPT, UR4, 0x20000, URZ ;  /* 0x0002000004047890 */ /* 0x000fe4000fffe0ff */
[----:B------:R-:W-:Y:S02]  /*2010*/  ULEA UR14, UR13, UR8, 0xf ;  /* 0x000000080d0e7291 */ /* 0x000fe4000f8e78ff */
[----:B------:R-:W-:Y:S01]  /*2020*/  ULOP3.LUT UR15, UR12, 0x3, URZ, 0xc0, !UPT ;  /* 0x000000030c0f7892 */ /* 0x000fe2000f8ec0ff */
[----:B------:R-:W-:Y:S01]  /*2030*/  UMOV UR31, UR6 ;  /* 0x00000006001f7c82 */ /* 0x000fe20008000000 */
[----:B------:R-:W-:Y:S02]  /*2040*/  UMOV UR29, UR5 ;  /* 0x00000005001d7c82 */ /* 0x000fe40008000000 */
[----:B------:R-:W-:-:S02]  /*2050*/  ULEA UR28, UR15, UR14, 0xd ;  /* 0x0000000e0f1c7291 */ /* 0x000fc4000f8e68ff */
[----:B------:R-:W-:Y:S01]  /*2060*/  VOTEU.ANY UP0, P0 ;  /* 0x0000000000ff7886 */ /* 0x000fe20000000100 */
[----:B------:R-:W-:Y:S01]  /*2070*/  ULEA UR30, UR15, UR9, 0x6 ;  /* 0x000000090f1e7291 */ /* 0x000fe2000f8e30ff */
[----:B------:R3:W-:Y:S01]  /*2080*/  @!P2 SYNCS.ARRIVE.TRANS64 RZ, [UR17+0x28000], R3 ;  /* 0x02800003ffffa9a7 */ /* 0x0007e20008000011 */
[----:B------:R-:W-:Y:S01]  /*2090*/  BAR.SYNC.DEFER_BLOCKING 0x0 ;  /* 0x0000000000007b1d */ /* 0x000fe20000010000 */
[----:B---3--:R-:W-:-:S05]  /*20a0*/  IMAD.U32 R3, R2, -0x80000000, RZ ;  /* 0x8000000002037824 */ /* 0x008fca00078e00ff */
[----:B------:R3:W-:Y:S01]  /*20b0*/  @UP0 UTMALDG.2D [UR4], [UR20] ;  /* 0x00000004140005b4 */ /* 0x0007e20008008000 */
[----:B------:R-:W-:Y:S01]  /*20c0*/  UISETP.NE.U32.AND UP0, UPT, UR12, URZ, UPT ;  /* 0x000000ff0c00728c */ /* 0x000fe2000bf05070 */
[----:B------:R5:W-:Y:S06]  /*20d0*/  MEMBAR.ALL.CTA ;  /* 0x0000000000007992 */ /* 0x000bec0000008000 */
[----:B-----5:R-:W5:Y:S02]  /*20e0*/  FENCE.VIEW.ASYNC.S ;  /* 0x00000000000073c6 */ /* 0x020f640000000000 */
[----:B-----5:R-:W-:Y:S06]  /*20f0*/  BAR.SYNC.DEFER_BLOCKING 0x0 ;  /* 0x0000000000007b1d */ /* 0x020fec0000010000 */
[----:B------:R3:W-:Y:S02]  /*2100*/  UTMALDG.2D [UR28], [UR22] ;  /* 0x0000001c160075b4 */ /* 0x0007e40008008000 */
[----:B------:R-:W-:Y:S06]  /*2110*/  BAR.SYNC.DEFER_BLOCKING 0x0 ;  /* 0x0000000000007b1d */ /* 0x000fec0000010000 */
[----:B------:R-:W5:Y:S02]  /*2120*/  SYNCS.PHASECHK.TRANS64.TRYWAIT P0, [UR17+0x28000], R3 ;  /* 0x02800003ff0075a7 */ /* 0x000f640008001111 */
[----:B---3-5:R-:W-:Y:S05]  /*2130*/  @!P0 BRA `(.L_x_63) ;  /* 0x0000000c00c08947 */ /* 0x028fea0003800000 */
.L_x_80:
        /* <DEDUP_REMOVED lines=11> */
[----:B------:R-:W-:Y:S02]  /*21f0*/  UIADD3 UR28, UP0, UPT, UR18, 0x2, URZ ;  /* 0x00000002121c7890 */ /* 0x000fe4000ff1e0ff */
[----:B------:R-:W-:Y:S02]  /*2200*/  UIADD3 UR30, UP1, UPT, UR26, 0x80, URZ ;  /* 0x000000801a1e7890 */ /* 0x000fe4000ff3e0ff */
[----:B------:R-:W-:Y:S02]  /*2210*/  UIADD3 UR32, UP2, UPT, UR18, 0x4, URZ ;  /* 0x0000000412207890 */ /* 0x000fe4000ff5e0ff */
[----:B------:R-:W-:Y:S02]  /*2220*/  UIADD3 UR34, UP3, UPT, UR26, 0x100, URZ ;  /* 0x000001001a227890 */ /* 0x000fe4000ff7e0ff */
[----:B------:R-:W-:-:S02]  /*2230*/  ULOP3.LUT UR4, UR15, 0x2000000, URZ, 0xfc, !UPT ;  /* 0x020000000f047892 */ /* 0x000fc4000f8efcff */
[----:B------:R-:W-:Y:S02]  /*2240*/  UIADD3.X UR29, UPT, UPT, UR19, URZ, URZ, UP0, !UPT ;  /* 0x000000ff131d7290 */ /* 0x000fe400087fe4ff */
[----:B------:R-:W-:Y:S02]  /*2250*/  UIADD3.X UR31, UPT, UPT, UR27, URZ, URZ, UP1, !UPT ;  /* 0x000000ff1b1f7290 */ /* 0x000fe40008ffe4ff */
[----:B------:R-:W-:Y:S02]  /*2260*/  UIADD3.X UR33, UPT, UPT, UR19, URZ, URZ, UP2, !UPT ;  /* 0x000000ff13217290 */ /* 0x000fe400097fe4ff */
[----:B------:R-:W-:Y:S01]  /*2270*/  UIADD3.X UR35, UPT, UPT, UR27, URZ, URZ, UP3, !UPT ;  /* 0x000000ff1b237290 */ /* 0x000fe20009ffe4ff */
        /* <DEDUP_REMOVED lines=8> */
[----:B------:R3:W-:Y:S01]  /*2300*/  UTCHMMA gdesc[UR14], gdesc[UR4], tmem[UR24], tmem[UR36], idesc[UR37], UPT ;  /* 0x00ff24040e0075ea */ /* 0x0007e2000b800018 */
[----:B------:R-:W-:Y:S01]  /*2310*/  UMOV UR42, 0x0 ;  /* 0x00000000002a7882 */ /* 0x000fe20000000000 */
[----:B------:R-:W-:Y:S01]  /*2320*/  UMOV UR43, 0x4410490 ;  /* 0x04410490002b7882 */ /* 0x000fe20000000000 */
[----:B------:R3:W-:Y:S01]  /*2330*/  UTCHMMA gdesc[UR18], gdesc[UR26], tmem[UR24], tmem[UR38], idesc[UR39], UPT ;  /* 0x00ff261a120075ea */ /* 0x0007e2000b800018 */
[----:B------:R3:W-:Y:S01]  /*2340*/  UTCHMMA gdesc[UR28], gdesc[UR30], tmem[UR24], tmem[UR40], idesc[UR41], UPT ;  /* 0x00ff281e1c0075ea */ /* 0x0007e2000b800018 */
[----:B------:R3:W-:Y:S01]  /*2350*/  UTCHMMA gdesc[UR32], gdesc[UR34], tmem[UR24], tmem[UR42], idesc[UR43], UPT ;  /* 0x00ff2a22200075ea */ /* 0x0007e2000b800018 */
[----:B------:R-:W-:Y:S01]  /*2360*/  NOP ;  /* 0x0000000000007918 */ /* 0x000fe20000000000 */
.L_x_64:
[----:B------:R-:W-:Y:S01]  /*2370*/  ELECT P0, URZ, PT ;  /* 0x0000000000ff782f */ /* 0x000fe20003800000 */
[----:B---3--:R-:W-:-:S03]  /*2380*/  UIADD3 UR4, UPT, UPT, UR17, 0x28020, URZ ;  /* 0x0002802011047890 */ /* 0x008fc6000fffe0ff */
[----:B------:R-:W-:Y:S01]  /*2390*/  ISETP.LT.U32.AND P0, PT, R10, 0x20, P0 ;  /* 0x000000200a00780c */ /* 0x000fe20000701070 */
[----:B------:R-:W-:-:S12]  /*23a0*/  UMOV UR5, URZ ;  /* 0x000000ff00057c82 */ /* 0x000fd80008000000 */
[----:B------:R-:W-:Y:S01]  /*23b0*/  VOTEU.ANY UP0, P0 ;  /* 0x0000000000ff7886 */ /* 0x000fe20000000100 */
[----:B------:R-:W-:-:S04]  /*23c0*/  VOTEU.ANY UP1, P0 ;  /* 0x0000000000ff7886 */ /* 0x000fc80000020100 */
[----:B------:R-:W-:Y:S02]  /*23d0*/  @UP0 UMOV UR4, UR4 ;  /* 0x0000000400040c82 */ /* 0x000fe40008000000 */
[----:B------:R3:W-:Y:S01]  /*23e0*/  @UP1 UTCBAR [UR4], URZ ;  /* 0x000000ff040013e9 */ /* 0x0007e200080000ff */
[----:B------:R-:W-:Y:S06]  /*23f0*/  BAR.SYNC.DEFER_BLOCKING 0x0 ;  /* 0x0000000000007b1d */ /* 0x000fec0000010000 */
[----:B------:R-:W5:Y:S02]  /*2400*/  SYNCS.PHASECHK.TRANS64.TRYWAIT P0, [UR17+0x28020], R3 ;  /* 0x02802003ff0075a7 */ /* 0x000f640008001111 */
[----:B---3-5:R-:W-:Y:S05]  /*2410*/  @!P0 BRA `(.L_x_65) ;  /* 0x0000000c00148947 */ /* 0x028fea0003800000 */
.L_x_81:
[----:B------:R-:W-:Y:S02]  /*2420*/  UIADD3 UR13, UPT, UPT, UR13, 0x1, URZ ;  /* 0x000000010d0d7890 */ /* 0x000fe4000fffe0ff */
[----:B------:R-:W-:Y:S02]  /*2430*/  UIADD3 UR6, UPT, UPT, UR6, 0x40, URZ ;  /* 0x0000004006067890 */ /* 0x000fe4000fffe0ff */
[----:B------:R-:W-:-:S04]  /*2440*/  UISETP.NE.U32.AND UP0, UPT, UR13, 0x4, UPT ;  /* 0x000000040d00788c */ /* 0x000fc8000bf05070 */
[----:B------:R-:W-:Y:S02]  /*2450*/  USEL UR13, UR13, URZ, UP0 ;  /* 0x000000ff0d0d7287 */ /* 0x000fe40008000000 */
[----:B------:R-:W-:Y:S02]  /*2460*/  USEL UR4, URZ, 0x1, UP0 ;  /* 0x00000001ff047887 */ /* 0x000fe40008000000 */
[----:B--2---:R-:W-:-:S04]  /*2470*/  UISETP.GE.AND UP0, UPT, UR6, UR25, UPT ;  /* 0x000000190600728c */ /* 0x004fc8000bf06270 */
[----:B------:R-:W-:-:S05]  /*2480*/  LOP3.LUT R2, R2, UR4, RZ, 0x3c, !PT ;  /* 0x0000000402027c12 */ /* 0x000fca000f8e3cff */
[----:B------:R-:W-:Y:S05]  /*2490*/  BRA.U !UP0, `(.L_x_66) ;  /* 0xfffffff908bc7547 */ /* 0x000fea000b83ffff */
.L_x_59:
[----:B---3-5:R-:W-:Y:S06]  /*24a0*/  BAR.SYNC.DEFER_BLOCKING 0x0 ;  /* 0x0000000000007b1d */ /* 0x028fec0000010000 */
[----:B------:R-:W-:Y:S04]  /*24b0*/  BSSY.RECONVERGENT B4, `(.L_x_67) ;  /* 0x0000004000047945 */ /* 0x000fe80003800200 */
[----:B------:R-:W-:Y:S05]  /*24c0*/  @P2 BRA `(.L_x_68) ;  /* 0x0000000000082947 */ /* 0x000fea0003800000 */
[----:B------:R-:W2:Y:S02]  /*24d0*/  SYNCS.CCTL.IV [UR8+0x28000] ;  /* 0x02800000ff0079b1 */ /* 0x000ea40008000008 */
[----:B--2---:R-:W2:Y:S02]  /*24e0*/  SYNCS.CCTL.IV [UR8+0x28020] ;  /* 0x02802000ff0079b1 */ /* 0x004ea40008000008 */
.L_x_68:
[----:B------:R-:W-:Y:S05]  /*24f0*/  BSYNC.RECONVERGENT B4 ;  /* 0x0000000000047941 */ /* 0x000fea0003800200 */
.L_x_67:
[----:B--2---:R-:W-:Y:S06]  /*2500*/  BAR.SYNC.DEFER_BLOCKING 0x0 ;  /* 0x0000000000007b1d */ /* 0x004fec0000010000 */
[----:B------:R-:W-:Y:S04]  /*2510*/  BSSY.RECONVERGENT B4, `(.L_x_69) ;  /* 0x0000004000047945 */ /* 0x000fe80003800200 */
[----:B------:R-:W-:Y:S05]  /*2520*/  @P2 BRA `(.L_x_70) ;  /* 0x0000000000082947 */ /* 0x000fea0003800000 */
[----:B------:R-:W2:Y:S02]  /*2530*/  SYNCS.CCTL.IV [UR8+0x28008] ;  /* 0x02800800ff0079b1 */ /* 0x000ea40008000008 */
[----:B--2---:R-:W2:Y:S02]  /*2540*/  SYNCS.CCTL.IV [UR8+0x28028] ;  /* 0x02802800ff0079b1 */ /* 0x004ea40008000008 */
.L_x_70:
[----:B------:R-:W-:Y:S05]  /*2550*/  BSYNC.RECONVERGENT B4 ;  /* 0x0000000000047941 */ /* 0x000fea0003800200 */
.L_x_69:
[----:B--2---:R-:W-:Y:S06]  /*2560*/  BAR.SYNC.DEFER_BLOCKING 0x0 ;  /* 0x0000000000007b1d */ /* 0x004fec0000010000 */
[----:B------:R-:W-:Y:S04]  /*2570*/  BSSY.RECONVERGENT B4, `(.L_x_71) ;  /* 0x0000004000047945 */ /* 0x000fe80003800200 */
[----:B------:R-:W-:Y:S05]  /*2580*/  @P2 BRA `(.L_x_72) ;  /* 0x0000000000082947 */ /* 0x000fea0003800000 */
[----:B------:R-:W2:Y:S02]  /*2590*/  SYNCS.CCTL.IV [UR8+0x28010] ;  /* 0x02801000ff0079b1 */ /* 0x000ea40008000008 */
[----:B--2---:R-:W2:Y:S02]  /*25a0*/  SYNCS.CCTL.IV [UR8+0x28030] ;  /* 0x02803000ff0079b1 */ /* 0x004ea40008000008 */
.L_x_72:
[----:B------:R-:W-:Y:S05]  /*25b0*/  BSYNC.RECONVERGENT B4 ;  /* 0x0000000000047941 */ /* 0x000fea0003800200 */
.L_x_71:
[----:B--2---:R-:W-:Y:S06]  /*25c0*/  BAR.SYNC.DEFER_BLOCKING 0x0 ;  /* 0x0000000000007b1d */ /* 0x004fec0000010000 */
[----:B------:R-:W-:Y:S04]  /*25d0*/  BSSY.RECONVERGENT B4, `(.L_x_73) ;  /* 0x0000004000047945 */ /* 0x000fe80003800200 */
[----:B------:R-:W-:Y:S05]  /*25e0*/  @P2 BRA `(.L_x_74) ;  /* 0x0000000000082947 */ /* 0x000fea0003800000 */
[----:B------:R-:W2:Y:S02]  /*25f0*/  SYNCS.CCTL.IV [UR8+0x28018] ;  /* 0x02801800ff0079b1 */ /* 0x000ea40008000008 */
[----:B--2---:R-:W2:Y:S02]  /*2600*/  SYNCS.CCTL.IV [UR8+0x28038] ;  /* 0x02803800ff0079b1 */ /* 0x004ea40008000008 */
.L_x_74:
[----:B------:R-:W-:Y:S05]  /*2610*/  BSYNC.RECONVERGENT B4 ;  /* 0x0000000000047941 */ /* 0x000fea0003800200 */
.L_x_73:
[----:B------:R-:W-:Y:S01]  /*2620*/  ULOP3.LUT UR12, UR12, 0x3, URZ, 0xc0, !UPT ;  /* 0x000000030c0c7892 */ /* 0x000fe2000f8ec0ff */
[C---:B------:R-:W-:Y:S01]  /*2630*/  IMAD.SHL.U32 R2, R0.reuse, 0x10, RZ ;  /* 0x0000001000027824 */ /* 0x040fe200078e00ff */
[----:B------:R-:W-:Y:S01]  /*2640*/  UMOV UR6, UR7 ;  /* 0x0000000700067c82 */ /* 0x000fe20008000000 */
[C---:B------:R-:W-:Y:S01]  /*2650*/  IMAD.SHL.U32 R132, R0.reuse, 0x40, RZ ;  /* 0x0000004000847824 */ /* 0x040fe200078e00ff */
[----:B------:R-:W-:Y:S01]  /*2660*/  ULEA UR4, UR12, UR24, 0x15 ;  /* 0x000000180c047291 */ /* 0x000fe2000f8ea8ff */
[----:B------:R-:W-:Y:S01]  /*2670*/  IMAD.SHL.U32 R3, R0, 0x80, RZ ;  /* 0x0000008000037824 */ /* 0x000fe200078e00ff */
[----:B------:R-:W-:Y:S01]  /*2680*/  LOP3.LUT R2, R2, 0x70, RZ, 0xc0, !PT ;  /* 0x0000007002027812 */ /* 0x000fe200078ec0ff */
[----:B------:R-:W-:Y:S01]  /*2690*/  IMAD.SHL.U32 R0, R0, 0x400, RZ ;  /* 0x0000040000007824 */ /* 0x000fe200078e00ff */
[----:B------:R-:W-:Y:S01]  /*26a0*/  LOP3.LUT R133, R132, 0x1800, RZ, 0xc0, !PT ;  /* 0x0000180084857812 */ /* 0x000fe200078ec0ff */
[----:B------:R-:W-:Y:S01]  /*26b0*/  ULEA UR5, UR12, UR9, 0x6 ;  /* 0x000000090c057291 */ /* 0x000fe2000f8e30ff */
[----:B------:R-:W-:-:S02]  /*26c0*/  LOP3.LUT R2, R2, 0x780, R3, 0xf8, !PT ;  /* 0x0000078002027812 */ /* 0x000fc400078ef803 */
[----:B------:R-:W-:Y:S02]  /*26d0*/  ELECT P0, URZ, PT ;  /* 0x0000000000ff782f */ /* 0x000fe40003800000 */
[----:B------:R-:W-:Y:S01]  /*26e0*/  LOP3.LUT R133, R133, 0x4000, R0, 0xf8, !PT ;  /* 0x0000400085857812 */ /* 0x000fe200078ef800 */
[----:B----4-:R-:W-:Y:S01]  /*26f0*/  LDTM.16dp32bit_t0_t15.x128 R4, tmem[UR4] ;  /* 0x00000004000479ee */ /* 0x010fe20008b80000 */
[----:B------:R-:W3:Y:S01]  /*2700*/  LDTM.16dp32bit_t16_t31.x128 R4, tmem[UR4+0x80] ;  /* 0x00008004000479ee */ /* 0x000ee20008ba0000 */
[----:B------:R-:W-:Y:S01]  /*2710*/  NOP ;  /* 0x0000000000007918 */ /* 0x000fe20000000000 */
[----:B------:R-:W-:Y:S01]  /*2720*/  ULEA UR4, UR12, UR8, 0xd ;  /* 0x000000080c047291 */ /* 0x000fe2000f8e68ff */
[----:B------:R-:W-:-:S04]  /*2730*/  LOP3.LUT R0, R133, R2, RZ, 0xfc, !PT ;  /* 0x0000000285007212 */ /* 0x000fc800078efcff */
[C---:B------:R-:W-:Y:S02]  /*2740*/  LOP3.LUT R2, R0.reuse, 0x10, RZ, 0x3c, !PT ;  /* 0x0000001000027812 */ /* 0x040fe400078e3cff */
[----:B------:R-:W-:Y:S02]  /*2750*/  LOP3.LUT R3, R0, 0x20, RZ, 0x3c, !PT ;  /* 0x0000002000037812 */ /* 0x000fe400078e3cff */
[----:B---3--:R-:W-:Y:S02]  /*2760*/  F2FP.BF16.F32.PACK_AB R4, R5, R4 ;  /* 0x000000040504723e */ /* 0x008fe400000010ff */
[----:B------:R-:W-:Y:S02]  /*2770*/  F2FP.BF16.F32.PACK_AB R68, R69, R68 ;  /* 0x000000444544723e */ /* 0x000fe400000010ff */
[----:B------:R-:W-:Y:S02]  /*2780*/  F2FP.BF16.F32.PACK_AB R5, R7, R6 ;  /* 0x000000060705723e */ /* 0x000fe400000010ff */
[----:B------:R-:W-:-:S02]  /*2790*/  F2FP.BF16.F32.PACK_AB R12, R13, R12 ;  /* 0x0000000c0d0c723e */ /* 0x000fc400000010ff */
[----:B------:R-:W-:Y:S02]  /*27a0*/  F2FP.BF16.F32.PACK_AB R69, R71, R70 ;  /* 0x000000464745723e */ /* 0x000fe400000010ff */
[----:B------:R-:W-:Y:S02]  /*27b0*/  F2FP.BF16.F32.PACK_AB R76, R77, R76 ;  /* 0x0000004c4d4c723e */ /* 0x000fe400000010ff */
[----:B------:R-:W-:Y:S02]  /*27c0*/  F2FP.BF16.F32.PACK_AB R6, R9, R8 ;  /* 0x000000080906723e */ /* 0x000fe400000010ff */
[----:B------:R-:W-:Y:S02]  /*27d0*/  F2FP.BF16.F32.PACK_AB R7, R11, R10 ;  /* 0x0000000a0b07723e */ /* 0x000fe400000010ff */
[----:B------:R-:W-:Y:S02]  /*27e0*/  F2FP.BF16.F32.PACK_AB R13, R15, R14 ;  /* 0x0000000e0f0d723e */ /* 0x000fe400000010ff */
[----:B------:R-:W-:Y:S01]  /*27f0*/  F2FP.BF16.F32.PACK_AB R70, R73, R72 ;  /* 0x000000484946723e */ /* 0x000fe200000010ff */
[----:B--2---:R-:W-:Y:S01]  /*2800*/  STS.128 [R0+UR8], R4 ;  /* 0x0000000400007988 */ /* 0x004fe20008000c08 */
[----:B------:R-:W-:-:S02]  /*2810*/  F2FP.BF16.F32.PACK_AB R71, R75, R74 ;  /* 0x0000004a4b47723e */ /* 0x000fc400000010ff */
[----:B------:R-:W-:Y:S02]  /*2820*/  F2FP.BF16.F32.PACK_AB R77, R79, R78 ;  /* 0x0000004e4f4d723e */ /* 0x000fe400000010ff */
[----:B------:R-:W-:Y:S01]  /*2830*/  F2FP.BF16.F32.PACK_AB R14, R17, R16 ;  /* 0x00000010110e723e */ /* 0x000fe200000010ff */
[----:B------:R-:W-:Y:S01]  /*2840*/  STS.128 [R0+UR8+0x2000], R68 ;  /* 0x0020004400007988 */ /* 0x000fe20008000c08 */
[----:B------:R-:W-:Y:S02]  /*2850*/  F2FP.BF16.F32.PACK_AB R15, R19, R18 ;  /* 0x00000012130f723e */ /* 0x000fe400000010ff */
[----:B------:R-:W-:Y:S02]  /*2860*/  F2FP.BF16.F32.PACK_AB R20, R21, R20 ;  /* 0x000000141514723e */ /* 0x000fe400000010ff */
[----:B------:R-:W-:Y:S01]  /*2870*/  F2FP.BF16.F32.PACK_AB R78, R81, R80 ;  /* 0x00000050514e723e */ /* 0x000fe200000010ff */
[----:B------:R-:W-:Y:S01]  /*2880*/  STS.128 [R2+UR8], R12 ;  /* 0x0000000c02007988 */ /* 0x000fe20008000c08 */
[----:B------:R-:W-:-:S02]  /*2890*/  F2FP.BF16.F32.PACK_AB R79, R83, R82 ;  /* 0x00000052534f723e */ /* 0x000fc400000010ff */
[----:B------:R-:W-:Y:S02]  /*28a0*/  F2FP.BF16.F32.PACK_AB R84, R85, R84 ;  /* 0x000000545554723e */ /* 0x000fe400000010ff */
[----:B------:R-:W-:Y:S01]  /*28b0*/  F2FP.BF16.F32.PACK_AB R21, R23, R22 ;  /* 0x000000161715723e */ /* 0x000fe200000010ff */
[----:B------:R2:W-:Y:S01]  /*28c0*/  STS.128 [R2+UR8+0x2000], R76 ;  /* 0x0020004c02007988 */ /* 0x0005e20008000c08 */
[----:B------:R-:W-:Y:S02]  /*28d0*/  F2FP.BF16.F32.PACK_AB R28, R29, R28 ;  /* 0x0000001c1d1c723e */ /* 0x000fe400000010ff */
[----:B------:R-:W-:Y:S02]  /*28e0*/  F2FP.BF16.F32.PACK_AB R85, R87, R86 ;  /* 0x000000565755723e */ /* 0x000fe400000010ff */
[----:B------:R-:W-:Y:S02]  /*28f0*/  F2FP.BF16.F32.PACK_AB R92, R93, R92 ;  /* 0x0000005c5d5c723e */ /* 0x000fe400000010ff */
[----:B------:R-:W-:-:S02]  /*2900*/  F2FP.BF16.F32.PACK_AB R22, R25, R24 ;  /* 0x000000181916723e */ /* 0x000fc400000010ff */
[----:B------:R-:W-:Y:S02]  /*2910*/  F2FP.BF16.F32.PACK_AB R23, R27, R26 ;  /* 0x0000001a1b17723e */ /* 0x000fe400000010ff */
[----:B------:R-:W-:Y:S02]  /*2920*/  F2FP.BF16.F32.PACK_AB R29, R31, R30 ;  /* 0x0000001e1f1d723e */ /* 0x000fe400000010ff */
[----:B------:R-:W-:Y:S01]  /*2930*/  F2FP.BF16.F32.PACK_AB R36, R37, R36 ;  /* 0x000000242524723e */ /* 0x000fe200000010ff */
[----:B------:R3:W-:Y:S01]  /*2940*/  STS.128 [R3+UR8], R20 ;  /* 0x0000001403007988 */ /* 0x0007e20008000c08 */
[----:B------:R-:W-:Y:S02]  /*2950*/  F2FP.BF16.F32.PACK_AB R86, R89, R88 ;  /* 0x000000585956723e */ /* 0x000fe400000010ff */
[----:B------:R-:W-:Y:S02]  /*2960*/  F2FP.BF16.F32.PACK_AB R87, R91, R90 ;  /* 0x0000005a5b57723e */ /* 0x000fe400000010ff */
[----:B------:R-:W-:-:S02]  /*2970*/  F2FP.BF16.F32.PACK_AB R93, R95, R94 ;  /* 0x0000005e5f5d723e */ /* 0x000fc400000010ff */
[----:B------:R-:W-:Y:S01]  /*2980*/  F2FP.BF16.F32.PACK_AB R100, R101, R100 ;  /* 0x000000646564723e */ /* 0x000fe200000010ff */
[----:B------:R3:W-:Y:S01]  /*2990*/  STS.128 [R3+UR8+0x2000], R84 ;  /* 0x0020005403007988 */ /* 0x0007e20008000c08 */
[----:B------:R-:W-:Y:S02]  /*29a0*/  F2FP.BF16.F32.PACK_AB R30, R33, R32 ;  /* 0x00000020211e723e */ /* 0x000fe400000010ff */
[----:B------:R-:W-:Y:S02]  /*29b0*/  F2FP.BF16.F32.PACK_AB R31, R35, R34 ;  /* 0x00000022231f723e */ /* 0x000fe400000010ff */
[----:B------:R-:W-:Y:S02]  /*29c0*/  F2FP.BF16.F32.PACK_AB R37, R39, R38 ;  /* 0x000000262725723e */ /* 0x000fe400000010ff */
[----:B------:R-:W-:Y:S02]  /*29d0*/  F2FP.BF16.F32.PACK_AB R44, R45, R44 ;  /* 0x0000002c2d2c723e */ /* 0x000fe400000010ff */
[----:B------:R-:W-:-:S02]  /*29e0*/  F2FP.BF16.F32.PACK_AB R94, R97, R96 ;  /* 0x00000060615e723e */ /* 0x000fc400000010ff */
[----:B------:R-:W-:Y:S02]  /*29f0*/  F2FP.BF16.F32.PACK_AB R95, R99, R98 ;  /* 0x00000062635f723e */ /* 0x000fe400000010ff */
[----:B------:R-:W-:Y:S02]  /*2a00*/  F2FP.BF16.F32.PACK_AB R101, R103, R102 ;  /* 0x000000666765723e */ /* 0x000fe400000010ff */
[----:B------:R-:W-:Y:S02]  /*2a10*/  F2FP.BF16.F32.PACK_AB R108, R109, R108 ;  /* 0x0000006c6d6c723e */ /* 0x000fe400000010ff */
[----:B------:R-:W-:Y:S02]  /*2a20*/  LOP3.LUT R8, R0, 0x30, RZ, 0x3c, !PT ;  /* 0x0000003000087812 */ /* 0x000fe400078e3cff */
[----:B------:R-:W-:Y:S02]  /*2a30*/  F2FP.BF16.F32.PACK_AB R38, R41, R40 ;  /* 0x000000282926723e */ /* 0x000fe400000010ff */
[----:B------:R-:W-:Y:S01]  /*2a40*/  F2FP.BF16.F32.PACK_AB R39, R43, R42 ;  /* 0x0000002a2b27723e */ /* 0x000fe200000010ff */
[----:B------:R3:W-:Y:S01]  /*2a50*/  STS.128 [R8+UR8], R28 ;  /* 0x0000001c08007988 */ /* 0x0007e20008000c08 */
[----:B------:R-:W-:-:S02]  /*2a60*/  F2FP.BF16.F32.PACK_AB R45, R47, R46 ;  /* 0x0000002e2f2d723e */ /* 0x000fc400000010ff */
[----:B------:R-:W-:Y:S01]  /*2a70*/  F2FP.BF16.F32.PACK_AB R52, R53, R52 ;  /* 0x000000343534723e */ /* 0x000fe200000010ff */
[----:B------:R3:W-:Y:S01]  /*2a80*/  STS.128 [R8+UR8+0x2000], R92 ;  /* 0x0020005c08007988 */ /* 0x0007e20008000c08 */
[----:B------:R-:W-:Y:S02]  /*2a90*/  F2FP.BF16.F32.PACK_AB R102, R105, R104 ;  /* 0x000000686966723e */ /* 0x000fe400000010ff */
[----:B------:R-:W-:Y:S02]  /*2aa0*/  F2FP.BF16.F32.PACK_AB R103, R107, R106 ;  /* 0x0000006a6b67723e */ /* 0x000fe400000010ff */
[----:B------:R-:W-:Y:S02]  /*2ab0*/  F2FP.BF16.F32.PACK_AB R109, R111, R110 ;  /* 0x0000006e6f6d723e */ /* 0x000fe400000010ff */
[----:B------:R-:W-:Y:S02]  /*2ac0*/  F2FP.BF16.F32.PACK_AB R116, R117, R116 ;  /* 0x000000747574723e */ /* 0x000fe400000010ff */
[----:B------:R-:W-:-:S02]  /*2ad0*/  LOP3.LUT R9, R0, 0x40, RZ, 0x3c, !PT ;  /* 0x0000004000097812 */ /* 0x000fc400078e3cff */
[----:B------:R-:W-:Y:S02]  /*2ae0*/  F2FP.BF16.F32.PACK_AB R46, R49, R48 ;  /* 0x00000030312e723e */ /* 0x000fe400000010ff */
[----:B------:R-:W-:Y:S01]  /*2af0*/  F2FP.BF16.F32.PACK_AB R47, R51, R50 ;  /* 0x00000032332f723e */ /* 0x000fe200000010ff */
[----:B------:R3:W-:Y:S01]  /*2b00*/  STS.128 [R9+UR8], R36 ;  /* 0x0000002409007988 */ /* 0x0007e20008000c08 */
[----:B------:R-:W-:Y:S02]  /*2b10*/  F2FP.BF16.F32.PACK_AB R53, R55, R54 ;  /* 0x000000363735723e */ /* 0x000fe400000010ff */
[----:B------:R-:W-:Y:S01]  /*2b20*/  F2FP.BF16.F32.PACK_AB R60, R61, R60 ;  /* 0x0000003c3d3c723e */ /* 0x000fe200000010ff */
[----:B------:R3:W-:Y:S01]  /*2b30*/  STS.128 [R9+UR8+0x2000], R100 ;  /* 0x0020006409007988 */ /* 0x0007e20008000c08 */
[----:B------:R-:W-:Y:S02]  /*2b40*/  F2FP.BF16.F32.PACK_AB R110, R113, R112 ;  /* 0x00000070716e723e */ /* 0x000fe400000010ff */
[----:B------:R-:W-:-:S02]  /*2b50*/  F2FP.BF16.F32.PACK_AB R111, R115, R114 ;  /* 0x00000072736f723e */ /* 0x000fc400000010ff */
        /* <DEDUP_REMOVED lines=11> */
[----:B--2---:R-:W-:Y:S02]  /*2c10*/  LOP3.LUT R2, R0, 0x60, RZ, 0x3c, !PT ;  /* 0x0000006000027812 */ /* 0x004fe400078e3cff */
[----:B------:R-:W-:Y:S02]  /*2c20*/  F2FP.BF16.F32.PACK_AB R62, R65, R64 ;  /* 0x00000040413e723e */ /* 0x000fe400000010ff */
[----:B------:R-:W-:Y:S01]  /*2c30*/  F2FP.BF16.F32.PACK_AB R63, R67, R66 ;  /* 0x00000042433f723e */ /* 0x000fe200000010ff */
[----:B------:R3:W-:Y:S01]  /*2c40*/  STS.128 [R2+UR8], R52 ;  /* 0x0000003402007988 */ /* 0x0007e20008000c08 */
[----:B------:R-:W-:-:S02]  /*2c50*/  F2FP.BF16.F32.PACK_AB R126, R129, R128 ;  /* 0x00000080817e723e */ /* 0x000fc400000010ff */
[----:B------:R-:W-:Y:S01]  /*2c60*/  F2FP.BF16.F32.PACK_AB R127, R131, R130 ;  /* 0x00000082837f723e */ /* 0x000fe200000010ff */
[----:B------:R3:W-:Y:S01]  /*2c70*/  STS.128 [R2+UR8+0x2000], R116 ;  /* 0x0020007402007988 */ /* 0x0007e20008000c08 */
[----:B------:R-:W-:-:S05]  /*2c80*/  LOP3.LUT R0, R0, 0x70, RZ, 0x3c, !PT ;  /* 0x0000007000007812 */ /* 0x000fca00078e3cff */
[----:B------:R3:W-:Y:S04]  /*2c90*/  STS.128 [R0+UR8], R60 ;  /* 0x0000003c00007988 */ /* 0x0007e80008000c08 */
[----:B------:R3:W-:Y:S01]  /*2ca0*/  STS.128 [R0+UR8+0x2000], R124 ;  /* 0x0020007c00007988 */ /* 0x0007e20008000c08 */
[----:B------:R2:W-:Y:S06]  /*2cb0*/  MEMBAR.ALL.CTA ;  /* 0x0000000000007992 */ /* 0x0005ec0000008000 */
[----:B--2---:R-:W2:Y:S02]  /*2cc0*/  FENCE.VIEW.ASYNC.S ;  /* 0x00000000000073c6 */ /* 0x004ea40000000000 */
[----:B--2---:R-:W-:Y:S06]  /*2cd0*/  BAR.SYNC.DEFER_BLOCKING 0x0 ;  /* 0x0000000000007b1d */ /* 0x004fec0000010000 */
[----:B------:R3:W-:Y:S01]  /*2ce0*/  UTMASTG.2D [UR4], [UR10] ;  /* 0x000000040a0073b5 */ /* 0x0007e20008008000 */
[----:B------:R0:W-:Y:S01]  /*2cf0*/  UTMACMDFLUSH ;  /* 0x00000000000079b7 */ /* 0x0001e20000000000 */
[----:B------:R-:W-:-:S04]  /*2d00*/  DEPBAR.LE SB0, 0x0 ;  /* 0x000080000000791a */ /* 0x000fc80000000000 */
[----:B------:R-:W-:Y:S08]  /*2d10*/  BAR.SYNC.DEFER_BLOCKING 0x0 ;  /* 0x0000000000007b1d */ /* 0x000ff00000010000 */
[----:B------:R-:W-:Y:S06]  /*2d20*/  BAR.SYNC.DEFER_BLOCKING 0x0 ;  /* 0x0000000000007b1d */ /* 0x000fec0000010000 */
[----:B---3--:R-:W-:Y:S05]  /*2d30*/  @P1 BRA `(.L_x_75) ;  /* 0x0000000000a01947 */ /* 0x008fea0003800000 */
[----:B------:R-:W2:Y:S01]  /*2d40*/  S2UR UR5, SR_CgaCtaId ;  /* 0x00000000000579c3 */ /* 0x000ea20000008800 */
[----:B------:R-:W-:Y:S01]  /*2d50*/  NOP ;  /* 0x0000000000007918 */ /* 0x000fe20000000000 */
[----:B------:R-:W-:Y:S01]  /*2d60*/  UMOV UR4, 0x50 ;  /* 0x0000005000047882 */ /* 0x000fe20000000000 */
[----:B------:R-:W-:Y:S02]  /*2d70*/  IMAD.U32 R0, RZ, RZ, UR24 ;  /* 0x00000018ff007e24 */ /* 0x000fe4000f8e00ff */
[----:B------:R-:W-:Y:S02]  /*2d80*/  IMAD.MOV.U32 R3, RZ, RZ, 0xff ;  /* 0x000000ffff037424 */ /* 0x000fe400078e00ff */
[----:B------:R-:W-:Y:S01]  /*2d90*/  IMAD.MOV.U32 R7, RZ, RZ, 0x1 ;  /* 0x00000001ff077424 */ /* 0x000fe200078e00ff */
[----:B------:R-:W-:-:S04]  /*2da0*/  LOP3.LUT R0, R0, 0xffff, RZ, 0xc0, !PT ;  /* 0x0000ffff00007812 */ /* 0x000fc800078ec0ff */
[----:B------:R-:W-:-:S05]  /*2db0*/  SHF.R.U32.HI R0, RZ, 0x5, R0 ;  /* 0x00000005ff007819 */ /* 0x000fca0000011600 */
[----:B------:R-:W-:Y:S01]  /*2dc0*/  VIADD R2, R0, 0x10 ;  /* 0x0000001000027836 */ /* 0x000fe20000000000 */
[----:B------:R-:W-:Y:S01]  /*2dd0*/  SHF.L.U32 R0, R3, R0, RZ ;  /* 0x0000000003007219 */ /* 0x000fe200000006ff */
[----:B--2---:R-:W-:-:S03]  /*2de0*/  ULEA UR6, UR5, UR4, 0x18 ;  /* 0x0000000405067291 */ /* 0x004fc6000f8ec0ff */
[----:B------:R-:W-:-:S04]  /*2df0*/  SHF.L.U32 R3, R7, R2, RZ ;  /* 0x0000000207037219 */ /* 0x000fc800000006ff */
[----:B------:R-:W-:Y:S02]  /*2e00*/  LOP3.LUT R0, R3, R0, RZ, 0xfc, !PT ;  /* 0x0000000003007212 */ /* 0x000fe400078efcff */
[----:B------:R-:W2:Y:S02]  /*2e10*/  LDS R5, [UR6] ;  /* 0x00000006ff057984 */ /* 0x000ea40008000800 */
[C---:B------:R-:W-:Y:S02]  /*2e20*/  LOP3.LUT R2, R0.reuse, 0xffff, RZ, 0xc0, !PT ;  /* 0x0000ffff00027812 */ /* 0x040fe400078ec0ff */
[----:B--2---:R-:W-:-:S04]  /*2e30*/  LOP3.LUT R3, R0, 0xffff, R5, 0x80, !PT ;  /* 0x0000ffff00037812 */ /* 0x004fc800078e8005 */
[----:B------:R-:W-:-:S13]  /*2e40*/  ISETP.NE.AND P0, PT, R3, R2, PT ;  /* 0x000000020300720c */ /* 0x000fda0003f05270 */
[----:B------:R-:W-:Y:S05]  /*2e50*/  @P0 BRA `(.L_x_76) ;  /* 0x0000000000500947 */ /* 0x000fea0003800000 */
[----:B------:R-:W-:Y:S02]  /*2e60*/  SHF.R.U32.HI R5, RZ, 0x10, R5 ;  /* 0x00000010ff057819 */ /* 0x000fe40000011605 */
[----:B------:R-:W-:-:S04]  /*2e70*/  SHF.R.U32.HI R2, RZ, 0x10, R0 ;  /* 0x00000010ff027819 */ /* 0x000fc80000011600 */
[----:B------:R-:W-:-:S04]  /*2e80*/  LOP3.LUT R5, R5, R2, RZ, 0xc0, !PT ;  /* 0x0000000205057212 */ /* 0x000fc800078ec0ff */
[----:B------:R-:W-:-:S13]  /*2e90*/  ISETP.NE.AND P0, PT, R5, R2, PT ;  /* 0x000000020500720c */ /* 0x000fda0003f05270 */
[----:B------:R-:W-:Y:S05]  /*2ea0*/  @P0 BRA `(.L_x_77) ;  /* 0x0000000000300947 */ /* 0x000fea0003800000 */
[----:B------:R-:W-:Y:S01]  /*2eb0*/  R2UR UR4, R0 ;  /* 0x00000000000472ca */ /* 0x000fe200000e0000 */
[----:B------:R-:W-:Y:S01]  /*2ec0*/  VOTEU.ANY UR5, UPT, PT ;  /* 0x0000000000057886 */ /* 0x000fe200038e0100 */
[----:B------:R-:W2:Y:S01]  /*2ed0*/  S2R R0, SR_LANEID ;  /* 0x0000000000007919 */ /* 0x000ea20000000000 */
[----:B------:R-:W-:-:S10]  /*2ee0*/  UFLO.U32 UR5, UR5 ;  /* 0x00000005000572bd */ /* 0x000fd400080e0000 */
[----:B------:R-:W-:-:S06]  /*2ef0*/  ULOP3.LUT UR4, URZ, UR4, URZ, 0x33, !UPT ;  /* 0x00000004ff047292 */ /* 0x000fcc000f8e33ff */
[----:B------:R-:W-:-:S04]  /*2f00*/  IMAD.U32 R2, RZ, RZ, UR4 ;  /* 0x00000004ff027e24 */ /* 0x000fc8000f8e00ff */
[----:B------:R-:W3:Y:S02]  /*2f10*/  REDUX UR7, R2 ;  /* 0x00000000020773c4 */ /* 0x000ee40000000000 */
[----:B------:R4:W-:Y:S01]  /*2f20*/  UTCATOMSWS.AND URZ, UR4 ;  /* 0x0000000400ff79e3 */ /* 0x0009e20008000000 */
[----:B--2---:R-:W-:Y:S01]  /*2f30*/  ISETP.EQ.U32.AND P0, PT, R0, UR5, PT ;  /* 0x0000000500007c0c */ /* 0x004fe2000bf02070 */
[----:B---3--:R-:W-:-:S12]  /*2f40*/  IMAD.U32 R0, RZ, RZ, UR7 ;  /* 0x00000007ff007e24 */ /* 0x008fd8000f8e00ff */
[----:B------:R4:W-:Y:S01]  /*2f50*/  @P0 ATOMS.AND RZ, [UR6], R0 ;  /* 0x00000000ffff098c */ /* 0x0009e2000a800006 */
[----:B------:R-:W-:Y:S05]  /*2f60*/  BRA `(.L_x_75) ;  /* 0x0000000000147947 */ /* 0x000fea0003800000 */
.L_x_77:
[----:B------:R-:W-:-:S07]  /*2f70*/  MOV R2, 0x2f90 ;  /* 0x00002f9000027802 */ /* 0x000fce0000000f00 */
[----:B-1----:R-:W-:Y:S05]  /*2f80*/  CALL.REL.NOINC `($__internal_0_$__cuda_sm10x_tcgen05_guardrail_trap_col_being_dealloced_not_returned_by_alloc) ;  /* 0x0000000000447944 */ /* 0x002fea0003c00000 */
[----:B------:R-:W-:Y:S05]  /*2f90*/  BRA `(.L_x_75) ;  /* 0x0000000000087947 */ /* 0x000fea0003800000 */
.L_x_76:
[----:B------:R-:W-:-:S07]  /*2fa0*/  MOV R2, 0x2fc0 ;  /* 0x00002fc000027802 */ /* 0x000fce0000000f00 */
[----:B-1----:R-:W-:Y:S05]  /*2fb0*/  CALL.REL.NOINC `($__internal_2_$__cuda_sm10x_tcgen05_guardrail_trap_unallocated_columns_being_dealloced) ;  /* 0x0000000000507944 */ /* 0x002fea0003c00000 */
.L_x_75:
[----:B------:R-:W-:Y:S01]  /*2fc0*/  NOP ;  /* 0x0000000000007918 */ /* 0x000fe20000000000 */
[----:B----4-:R-:W-:Y:S05]  /*2fd0*/  EXIT ;  /* 0x000000000000794d */ /* 0x010fea0003800000 */
.L_x_60:
[----:B------:R-:W2:Y:S02]  /*2fe0*/  SYNCS.PHASECHK.TRANS64.TRYWAIT P0, [UR8+0x28000], RZ ;  /* 0x028000ffff0075a7 */ /* 0x000ea40008001108 */
[----:B--2---:R-:W-:Y:S05]  /*2ff0*/  @!P0 BRA `(.L_x_60) ;  /* 0xfffffffc00f88947 */ /* 0x004fea000383ffff */
[----:B------:R-:W-:Y:S05]  /*3000*/  BRA `(.L_x_78) ;  /* 0xffffffec00207947 */ /* 0x000fea000383ffff */
.L_x_62:
[----:B------:R-:W2:Y:S02]  /*3010*/  SYNCS.PHASECHK.TRANS64.TRYWAIT P3, [UR8+0x28020], RZ ;  /* 0x028020ffff0075a7 */ /* 0x000ea40008061108 */
[----:B--2---:R-:W-:Y:S05]  /*3020*/  @!P3 BRA `(.L_x_62) ;  /* 0xfffffffc00f8b947 */ /* 0x004fea000383ffff */
[----:B------:R-:W-:Y:S05]  /*3030*/  BRA `(.L_x_79) ;  /* 0xffffffec00c07947 */ /* 0x000fea000383ffff */
.L_x_63:
[----:B------:R-:W3:Y:S02]  /*3040*/  SYNCS.PHASECHK.TRANS64.TRYWAIT P0, [UR17+0x28000], R3 ;  /* 0x02800003ff0075a7 */ /* 0x000ee40008001111 */
[----:B---3--:R-:W-:Y:S05]  /*3050*/  @!P0 BRA `(.L_x_63) ;  /* 0xfffffffc00f88947 */ /* 0x008fea000383ffff */
[----:B------:R-:W-:Y:S05]  /*3060*/  BRA `(.L_x_80) ;  /* 0xfffffff000347947 */ /* 0x000fea000383ffff */
.L_x_65:
[----:B------:R-:W3:Y:S02]  /*3070*/  SYNCS.PHASECHK.TRANS64.TRYWAIT P0, [UR17+0x28020], R3 ;  /* 0x02802003ff0075a7 */ /* 0x000ee40008001111 */
[----:B---3--:R-:W-:Y:S05]  /*3080*/  @!P0 BRA `(.L_x_65) ;  /* 0xfffffffc00f88947 */ /* 0x008fea000383ffff */
[----:B------:R-:W-:Y:S05]  /*3090*/  BRA `(.L_x_81) ;  /* 0xfffffff000e07947 */ /* 0x000fea000383ffff */
        .weak           $__internal_0_$__cuda_sm10x_tcgen05_guardrail_trap_col_being_dealloced_not_returned_by_alloc
        .type           $__internal_0_$__cuda_sm10x_tcgen05_guardrail_trap_col_being_dealloced_not_returned_by_alloc,@function
        .size           $__internal_0_$__cuda_sm10x_tcgen05_guardrail_trap_col_being_dealloced_not_returned_by_alloc,($__internal_1_$__cuda_sm10x_tcgen05_guardrail_trap_phase_invalid_during_alloc - $__internal_0_$__cuda_sm10x_tcgen05_guardrail_trap_col_being_dealloced_not_returned_by_alloc)
$__internal_0_$__cuda_sm10x_tcgen05_guardrail_trap_col_being_dealloced_not_returned_by_alloc:
[----:B------:R-:W-:Y:S05]  /*30a0*/  BPT.TRAP 0x1 ;  /* 0x000000040000795c */ /* 0x000fea0000300000 */
[----:B------:R-:W-:-:S04]  /*30b0*/  IMAD.MOV.U32 R3, RZ, RZ, 0x0 ;  /* 0x00000000ff037424 */ /* 0x000fc800078e00ff */
[----:B------:R-:W-:Y:S05]  /*30c0*/  RET.REL.NODEC R2 `(gluon_tcgen05) ;  /* 0xffffffcc02cc7950 */ /* 0x000fea0003c3ffff */
        .weak           $__internal_1_$__cuda_sm10x_tcgen05_guardrail_trap_phase_invalid_during_alloc
        .type           $__internal_1_$__cuda_sm10x_tcgen05_guardrail_trap_phase_invalid_during_alloc,@function
        .size           $__internal_1_$__cuda_sm10x_tcgen05_guardrail_trap_phase_invalid_during_alloc,($__internal_2_$__cuda_sm10x_tcgen05_guardrail_trap_unallocated_columns_being_dealloced - $__internal_1_$__cuda_sm10x_tcgen05_guardrail_trap_phase_invalid_during_alloc)
$__internal_1_$__cuda_sm10x_tcgen05_guardrail_trap_phase_invalid_during_alloc:
[----:B------:R-:W-:Y:S05]  /*30d0*/  BPT.TRAP 0x1 ;  /* 0x000000040000795c */ /* 0x000fea0000300000 */
[----:B------:R-:W-:-:S04]  /*30e0*/  IMAD.MOV.U32 R3, RZ, RZ, 0x0 ;  /* 0x00000000ff037424 */ /* 0x000fc800078e00ff */
[----:B------:R-:W-:Y:S05]  /*30f0*/  RET.REL.NODEC R2 `(gluon_tcgen05) ;  /* 0xffffffcc02c07950 */ /* 0x000fea0003c3ffff */
        .weak           $__internal_2_$__cuda_sm10x_tcgen05_guardrail_trap_unallocated_columns_being_dealloced
        .type           $__internal_2_$__cuda_sm10x_tcgen05_guardrail_trap_unallocated_columns_being_dealloced,@function
        .size           $__internal_2_$__cuda_sm10x_tcgen05_guardrail_trap_unallocated_columns_being_dealloced,(.L_x_85 - $__internal_2_$__cuda_sm10x_tcgen05_guardrail_trap_unallocated_columns_being_dealloced)
$__internal_2_$__cuda_sm10x_tcgen05_guardrail_trap_unallocated_columns_being_dealloced:
[----:B------:R-:W-:Y:S05]  /*3100*/  BPT.TRAP 0x1 ;  /* 0x000000040000795c */ /* 0x000fea0000300000 */
[----:B------:R-:W-:-:S04]  /*3110*/  IMAD.MOV.U32 R3, RZ, RZ, 0x0 ;  /* 0x00000000ff037424 */ /* 0x000fc800078e00ff */
[----:B------:R-:W-:Y:S05]  /*3120*/  RET.REL.NODEC R2 `(gluon_tcgen05) ;  /* 0xffffffcc02b47950 */ /* 0x000fea0003c3ffff */
.L_x_82:
[----:B------:R-:W-:-:S00]  /*3130*/  BRA `(.L_x_82) ;  /* 0xfffffffc00fc7947 */ /* 0x000fc0000383ffff */
[----:B------:R-:W-:-:S00]  /*3140*/  NOP ;  /* 0x0000000000007918 */ /* 0x000fc00000000000 */
        /* <DEDUP_REMOVED lines=11> */
.L_x_85:


//--------------------- .nv.shared.gluon_tcgen05  --------------------------
	.section	.nv.shared.gluon_tcgen05,"aw",@nobits
	.sectionflags	@""
	.align	16
	.zero		1024


//--------------------- .nv.shared.reserved.0     --------------------------
	.section	.nv.shared.reserved.0,"aw",@nobits
	.align	8
	.weak		__nv_reservedSMEM_offset_0_alias
	.size		__nv_reservedSMEM_offset_0_alias, 0, 64
	.other		__nv_reservedSMEM_offset_0_alias,@"STO_CUDA_RESERVED_SHARED STV_DEFAULT"
__nv_reservedSMEM_offset_0_alias:
	.zero		0
.nv.shared.reserved.0:
	.zero		64
	.weak		__nv_reservedSMEM_allocation_phase
	.type		__nv_reservedSMEM_allocation_phase,@object
	.size		__nv_reservedSMEM_allocation_phase,(.L_0 - __nv_reservedSMEM_allocation_phase)
__nv_reservedSMEM_allocation_phase:
	.zero		1
.L_0:
	.zero		7
	.weak		__nv_reservedSMEM_devtool_atexit_pc
	.type		__nv_reservedSMEM_devtool_atexit_pc,@object
	.size		__nv_reservedSMEM_devtool_atexit_pc,(__nv_reservedSMEM_allocation_mask - __nv_reservedSMEM_devtool_atexit_pc)
__nv_reservedSMEM_devtool_atexit_pc:
	.zero		8
	.weak		__nv_reservedSMEM_allocation_mask
	.type		__nv_reservedSMEM_allocation_mask,@object
	.size		__nv_reservedSMEM_allocation_mask,(.L_2 - __nv_reservedSMEM_allocation_mask)
__nv_reservedSMEM_allocation_mask:
	.zero		4
.L_2:


//--------------------- .nv.constant0.gluon_tcgen05 --------------------------
	.section	.nv.constant0.gluon_tcgen05,"a",@progbits
	.sectionflags	@""
	.align	4
.nv.constant0.gluon_tcgen05:
	.zero		976


//--------------------- SYMBOLS --------------------------

	.type		.nv.reservedSmem.offset0,@object
	.size		.nv.reservedSmem.offset0,0x4
	.type		.nv.reservedSmem.cap,@object
	.size		.nv.reservedSmem.cap,0x4
